def gluon_wgmma(
    a_ptr,
    b_ptr,
    c_ptr,
    M,
    N,
    K,
    stride_am,
    stride_bk,
    stride_cm,
    BLOCK_M: gl.constexpr,
    BLOCK_N: gl.constexpr,
    BLOCK_K: gl.constexpr,
    DTYPE: gl.constexpr,
    A_LAYOUT: gl.constexpr,
    B_LAYOUT: gl.constexpr,
    C_LAYOUT: gl.constexpr,
    B_SHAPE: gl.constexpr,
    TRANS_B: gl.constexpr,
    NUM_BUFFERS: gl.constexpr,
    NUM_WARPS: gl.constexpr,
):
    a_desc = tma.make_tensor_descriptor(
        a_ptr, [M, K], [stride_am, 1], [BLOCK_M, BLOCK_K], A_LAYOUT
    )
    b_desc = tma.make_tensor_descriptor(
        b_ptr,
        [N, K] if TRANS_B else [K, N],
        [stride_bk, 1],
        B_SHAPE,
        B_LAYOUT,
    )
    c_desc = tma.make_tensor_descriptor(
        c_ptr, [M, N], [stride_cm, 1], [BLOCK_M, BLOCK_N], C_LAYOUT
    )

    a_bufs = gl.allocate_shared_memory(
        DTYPE, [NUM_BUFFERS, BLOCK_M, BLOCK_K], A_LAYOUT
    )
    b_bufs = gl.allocate_shared_memory(DTYPE, [NUM_BUFFERS] + B_SHAPE, B_LAYOUT)

    pid_m = gl.program_id(0)
    pid_n = gl.program_id(1)
    off_m = pid_m * BLOCK_M
    off_n = pid_n * BLOCK_N

    mma_layout: gl.constexpr = pick_wgmma_layout(DTYPE, BLOCK_M, BLOCK_N, NUM_WARPS)
    acc = warpgroup_mma_init(
        gl.zeros((BLOCK_M, BLOCK_N), dtype=gl.float32, layout=mma_layout)
    )

    bars = gl.allocate_shared_memory(
        gl.int64, [NUM_BUFFERS, 1], mbarrier.MBarrierLayout()
    )
    for i in gl.static_range(NUM_BUFFERS):
        mbarrier.init(bars.index(i), count=1)
    idx = 0
    phase = 0

    for k in range(0, K, BLOCK_K):
        a = a_bufs.index(idx)
        b = b_bufs.index(idx)
        bar = bars.index(idx)
        mbarrier.expect(bar, a_desc.block_type.nbytes + b_desc.block_type.nbytes)
        tma.async_copy_global_to_shared(a_desc, [off_m, k], bar, a)
        tma.async_copy_global_to_shared(
            b_desc, [off_n, k] if TRANS_B else [k, off_n], bar, b
        )
        mbarrier.wait(bar, phase=phase)

        if TRANS_B:
            b = b.permute((1, 0))
        acc = warpgroup_mma_wait(num_outstanding=0, deps=(acc,))
        acc = warpgroup_mma(a, b, acc, is_async=True)

        idx += 1
        if idx == NUM_BUFFERS:
            idx = 0
            phase ^= 1

    acc = warpgroup_mma_wait(num_outstanding=0, deps=(acc,))
    for i in gl.static_range(NUM_BUFFERS):
        mbarrier.invalidate(bars.index(i))

    c_smem = gl.allocate_shared_memory(DTYPE, [BLOCK_M, BLOCK_N], C_LAYOUT)
    c_smem.store(acc.to(DTYPE))
    fence_async_shared()
    tma.async_copy_shared_to_global(c_desc, [off_m, off_n], c_smem)
    tma.store_wait(pendings=0)

# config = {"BLOCK_K": 32, "BLOCK_M": 256, "BLOCK_N": 128, "arch": "sm_90", "dtype": "fp16", "num_buffers": 4, "num_warps": 4, "trans_b": 1}
# arch = sm_90


// ===== COMPILED SASS (sm_90a) =====

	.target	sm_90a

	.elftype	@"ET_EXEC"


//--------------------- .note.nv.tkinfo           --------------------------
	.section	.note.nv.tkinfo,"",@"SHT_NOTE"
	.sectionflags	@"SHF_NOTE_NV_TKINFO"
	.tkinfo
        /*0018*/ 	.word	0x00000002
        /*0030*/ 	.string	""
        /*0030*/ 	.string	"ptxas"
        /*0030*/ 	.string	"Cuda compilation tools, release 13.0, V13.0.88"
        /*0030*/ 	.string	"Build cuda_13.0.r13.0/compiler.36424714_0"
        /*0030*/ 	.string	"-v  -suppress-debug-info  -lineinfo  -arch sm_90a "



//--------------------- .note.nv.cuinfo           --------------------------
	.section	.note.nv.cuinfo,"",@"SHT_NOTE"
	.sectionflags	@"SHF_NOTE_NV_CUINFO"
        /*0018*/ 	.short	0x0002
        /*001a*/ 	.short	0x005a
        /*001c*/ 	.short	0x0082
	.zero		2


//--------------------- .nv.info                  --------------------------
	.section	.nv.info,"",@"SHT_CUDA_INFO"
	.align	4


	//----- nvinfo : EIATTR_REGCOUNT
	.align		4
        /*0000*/ 	.byte	0x04, 0x2f
        /*0002*/ 	.short	(.L_1 - .L_0)
	.align		4
.L_0:
        /*0004*/ 	.word	index@(gluon_wgmma)
        /*0008*/ 	.word	0x000000ff


	//----- nvinfo : EIATTR_FRAME_SIZE
	.align		4
.L_1:
        /*000c*/ 	.byte	0x04, 0x11
        /*000e*/ 	.short	(.L_3 - .L_2)
	.align		4
.L_2:
        /*0010*/ 	.word	index@(gluon_wgmma)
        /*0014*/ 	.word	0x00000200


	//----- nvinfo : EIATTR_MIN_STACK_SIZE
	.align		4
.L_3:
        /*0018*/ 	.byte	0x04, 0x12
        /*001a*/ 	.short	(.L_5 - .L_4)
	.align		4
.L_4:
        /*001c*/ 	.word	index@(gluon_wgmma)
        /*0020*/ 	.word	0x00000200
.L_5:


//--------------------- .nv.compat                --------------------------
	.section	.nv.compat,"",@"SHT_CUDA_COMPAT_INFO"
	.align	4
        /*0000*/ 	.byte	0x02, 0x09, 0x01, 0x00, 0x02, 0x02, 0x04, 0x00, 0x02, 0x05, 0x05, 0x00, 0x03, 0x07, 0x01, 0x01
        /*0010*/ 	.byte	0x02, 0x03, 0x03, 0x00, 0x02, 0x06, 0x01, 0x00, 0x04, 0x0b, 0x08, 0x00, 0x00, 0x00, 0x00, 0x00
        /*0020*/ 	.byte	0x00, 0x00, 0x00, 0x00


//--------------------- .nv.info.gluon_wgmma      --------------------------
	.section	.nv.info.gluon_wgmma,"",@"SHT_CUDA_INFO"
	.sectionflags	@""
	.align	4


	//----- nvinfo : EIATTR_CUDA_API_VERSION
	.align		4
        /*0000*/ 	.byte	0x04, 0x37
        /*0002*/ 	.short	(.L_7 - .L_6)
.L_6:
        /*0004*/ 	.word	0x00000082


	//----- nvinfo : EIATTR_KPARAM_INFO
	.align		4
.L_7:
        /*0008*/ 	.byte	0x04, 0x17
        /*000a*/ 	.short	(.L_9 - .L_8)
.L_8:
        /*000c*/ 	.word	0x00000000
        /*0010*/ 	.short	0x000a
        /*0012*/ 	.short	0x0048
        /*0014*/ 	.byte	0x00, 0xf4, 0x21, 0x00


	//----- nvinfo : EIATTR_KPARAM_INFO
	.align		4
.L_9:
        /*0018*/ 	.byte	0x04, 0x17
        /*001a*/ 	.short	(.L_11 - .L_10)
.L_10:
        /*001c*/ 	.word	0x00000000
        /*0020*/ 	.short	0x0009
        /*0022*/ 	.short	0x0040
        /*0024*/ 	.byte	0x00, 0xf4, 0x21, 0x00


	//----- nvinfo : EIATTR_KPARAM_INFO
	.align		4
.L_11:
        /*0028*/ 	.byte	0x04, 0x17
        /*002a*/ 	.short	(.L_13 - .L_12)
.L_12:
        /*002c*/ 	.word	0x00000000
        /*0030*/ 	.short	0x0008
        /*0032*/ 	.short	0x0038
        /*0034*/ 	.byte	0x00, 0xf0, 0x21, 0x00


	//----- nvinfo : EIATTR_KPARAM_INFO
	.align		4
.L_13:
        /*0038*/ 	.byte	0x04, 0x17
        /*003a*/ 	.short	(.L_15 - .L_14)
.L_14:
        /*003c*/ 	.word	0x00000000
        /*0040*/ 	.short	0x0007
        /*0042*/ 	.short	0x0030
        /*0044*/ 	.byte	0x00, 0xf0, 0x21, 0x00


	//----- nvinfo : EIATTR_KPARAM_INFO
	.align		4
.L_15:
        /*0048*/ 	.byte	0x04, 0x17
        /*004a*/ 	.short	(.L_17 - .L_16)
.L_16:
        /*004c*/ 	.word	0x00000000
        /*0050*/ 	.short	0x0006
        /*0052*/ 	.short	0x0028
        /*0054*/ 	.byte	0x00, 0xf0, 0x21, 0x00


	//----- nvinfo : EIATTR_KPARAM_INFO
	.align		4
.L_17:
        /*0058*/ 	.byte	0x04, 0x17
        /*005a*/ 	.short	(.L_19 - .L_18)
.L_18:
        /*005c*/ 	.word	0x00000000
        /*0060*/ 	.short	0x0005
        /*0062*/ 	.short	0x0020
        /*0064*/ 	.byte	0x00, 0xf0, 0x11, 0x00


	//----- nvinfo : EIATTR_KPARAM_INFO
	.align		4
.L_19:
        /*0068*/ 	.byte	0x04, 0x17
        /*006a*/ 	.short	(.L_21 - .L_20)
.L_20:
        /*006c*/ 	.word	0x00000000
        /*0070*/ 	.short	0x0004
        /*0072*/ 	.short	0x001c
        /*0074*/ 	.byte	0x00, 0xf0, 0x11, 0x00


	//----- nvinfo : EIATTR_KPARAM_INFO
	.align		4
.L_21:
        /*0078*/ 	.byte	0x04, 0x17
        /*007a*/ 	.short	(.L_23 - .L_22)
.L_22:
        /*007c*/ 	.word	0x00000000
        /*0080*/ 	.short	0x0003
        /*0082*/ 	.short	0x0018
        /*0084*/ 	.byte	0x00, 0xf0, 0x11, 0x00


	//----- nvinfo : EIATTR_KPARAM_INFO
	.align		4
.L_23:
        /*0088*/ 	.byte	0x04, 0x17
        /*008a*/ 	.short	(.L_25 - .L_24)
.L_24:
        /*008c*/ 	.word	0x00000000
        /*0090*/ 	.short	0x0002
        /*0092*/ 	.short	0x0010
        /*0094*/ 	.byte	0x00, 0xf4, 0x21, 0x00


	//----- nvinfo : EIATTR_KPARAM_INFO
	.align		4
.L_25:
        /*0098*/ 	.byte	0x04, 0x17
        /*009a*/ 	.short	(.L_27 - .L_26)
.L_26:
        /*009c*/ 	.word	0x00000000
        /*00a0*/ 	.short	0x0001
        /*00a2*/ 	.short	0x0008
        /*00a4*/ 	.byte	0x00, 0xf4, 0x21, 0x00


	//----- nvinfo : EIATTR_KPARAM_INFO
	.align		4
.L_27:
        /*00a8*/ 	.byte	0x04, 0x17
        /*00aa*/ 	.short	(.L_29 - .L_28)
.L_28:
        /*00ac*/ 	.word	0x00000000
        /*00b0*/ 	.short	0x0000
        /*00b2*/ 	.short	0x0000
        /*00b4*/ 	.byte	0x00, 0xf4, 0x21, 0x00


	//----- nvinfo : EIATTR_SPARSE_MMA_MASK
	.align		4
.L_29:
        /*00b8*/ 	.byte	0x03, 0x50
        /*00ba*/ 	.short	0x0000


	//----- nvinfo : EIATTR_MAXREG_COUNT
	.align		4
        /*00bc*/ 	.byte	0x03, 0x1b
        /*00be*/ 	.short	0x00ff


	//----- nvinfo : EIATTR_NUM_BARRIERS
	.align		4
        /*00c0*/ 	.byte	0x02, 0x4c
        /*00c2*/ 	.byte	0x01
	.zero		1


	//----- nvinfo : EIATTR_ANNOTATIONS
	.align		4
        /*00c4*/ 	.byte	0x04, 0x55
        /*00c6*/ 	.short	(.L_31 - .L_30)


	//   ....[0]....
.L_30:
        /*00c8*/ 	.word	0x00000001
        /*00cc*/ 	.byte	0x70, 0x11, 0x00, 0x00, 0x01, 0x00, 0x00, 0x00, 0xb0, 0x11, 0x00, 0x00, 0x01, 0x00, 0x00, 0x00
        /* <DEDUP_REMOVED lines=162> */
        /*0afc*/ 	.byte	0x80, 0x3b, 0x00, 0x00, 0x01, 0x00, 0x00, 0x00, 0xb0, 0x3b, 0x00, 0x00


	//----- nvinfo : EIATTR_MERCURY_ISA_VERSION
	.align		4
.L_31:
        /*0b08*/ 	.byte	0x03, 0x5f
        /*0b0a*/ 	.short	0x0101


	//----- nvinfo : EIATTR_INT_WARP_WIDE_INSTR_OFFSETS
	.align		4
        /*0b0c*/ 	.byte	0x04, 0x31
        /*0b0e*/ 	.short	(.L_33 - .L_32)


	//   ....[0]....
.L_32:
        /*0b10*/ 	.word	0x00001c50


	//   ....[1]....
        /*0b14*/ 	.word	0x00001c70


	//   ....[2]....
        /*0b18*/ 	.word	0x00001c80


	//   ....[3]....
        /*0b1c*/ 	.word	0x00001c90


	//   ....[4]....
        /*0b20*/ 	.word	0x00001da0


	//   ....[5]....
        /*0b24*/ 	.word	0x00002970


	//   ....[6]....
        /*0b28*/ 	.word	0x00002980


	//   ....[7]....
        /*0b2c*/ 	.word	0x000029f0


	//   ....[8]....
        /*0b30*/ 	.word	0x00002a00


	//   ....[9]....
        /*0b34*/ 	.word	0x00003dd0


	//   ....[10]....
        /*0b38*/ 	.word	0x00003df0


	//----- nvinfo : EIATTR_COOP_GROUP_MASK_REGIDS
	.align		4
.L_33:
        /*0b3c*/ 	.byte	0x04, 0x29
        /*0b3e*/ 	.short	(.L_35 - .L_34)


	//   ....[0]....
.L_34:
        /*0b40*/ 	.word	0xffffffff


	//   ....[1]....
        /*0b44*/ 	.word	0xffffffff


	//   ....[2]....
        /*0b48*/ 	.word	0xffffffff


	//----- nvinfo : EIATTR_COOP_GROUP_INSTR_OFFSETS
	.align		4
.L_35:
        /*0b4c*/ 	.byte	0x04, 0x28
        /*0b4e*/ 	.short	(.L_37 - .L_36)


	//   ....[0]....
.L_36:
        /*0b50*/ 	.word	0x00000160


	//   ....[1]....
        /*0b54*/ 	.word	0x00000710


	//   ....[2]....
        /*0b58*/ 	.word	0x00000d00


	//----- nvinfo : EIATTR_MBARRIER_INSTR_OFFSETS
	.align		4
.L_37:
        /*0b5c*/ 	.byte	0x04, 0x39
        /*0b5e*/ 	.short	(.L_39 - .L_38)


	//   ....[0]....
.L_38:
        /*0b60*/ 	.word	0x00001e00
        /*0b64*/ 	.word	0x000000ff
        /*0b68*/ 	.word	0x00018000
        /*0b6c*/ 	.short	0x0100
        /*0b6e*/ 	.byte	0x18
	.zero		1


	//   ....[1]....
        /*0b70*/ 	.word	0x00001e40
        /*0b74*/ 	.word	0x000000ff
        /*0b78*/ 	.word	0x00018008
        /*0b7c*/ 	.short	0x0100
        /*0b7e*/ 	.byte	0x18
	.zero		1


	//   ....[2]....
        /*0b80*/ 	.word	0x00001e60
        /*0b84*/ 	.word	0x000000ff
        /*0b88*/ 	.word	0x00018010
        /*0b8c*/ 	.short	0x0100
        /*0b8e*/ 	.byte	0x18
	.zero		1


	//   ....[3]....
        /*0b90*/ 	.word	0x00001e80
        /*0b94*/ 	.word	0x000000ff
        /*0b98*/ 	.word	0x00018018
        /*0b9c*/ 	.short	0x0100
        /*0b9e*/ 	.byte	0x18
	.zero		1


	//   ....[4]....
        /*0ba0*/ 	.word	0x00002ab0
        /*0ba4*/ 	.word	0x000000ff
        /*0ba8*/ 	.word	0x00018000
        /*0bac*/ 	.short	0x010a
        /*0bae*/ 	.byte	0x12
	.zero		1


	//   ....[5]....
        /*0bb0*/ 	.word	0x000036c0
        /*0bb4*/ 	.word	0x000000ff
        /*0bb8*/ 	.word	0x00018000
        /*0bbc*/ 	.short	0x0108
        /*0bbe*/ 	.byte	0x18
	.zero		1


	//   ....[6]....
        /*0bc0*/ 	.word	0x00003730
        /*0bc4*/ 	.word	0x000000ff
        /*0bc8*/ 	.word	0x00018008
        /*0bcc*/ 	.short	0x0108
        /*0bce*/ 	.byte	0x18
	.zero		1


	//   ....[7]....
        /*0bd0*/ 	.word	0x000037b0
        /*0bd4*/ 	.word	0x000000ff
        /*0bd8*/ 	.word	0x00018010
        /*0bdc*/ 	.short	0x0108
        /*0bde*/ 	.byte	0x18
	.zero		1


	//   ....[8]....
        /*0be0*/ 	.word	0x00003bd0
        /*0be4*/ 	.word	0x000000ff
        /*0be8*/ 	.word	0x00018018
        /*0bec*/ 	.short	0x0108
        /*0bee*/ 	.byte	0x18
	.zero		1


	//   ....[9]....
        /*0bf0*/ 	.word	0x000047a0
        /*0bf4*/ 	.word	0x000000ff
        /*0bf8*/ 	.word	0x00018000
        /*0bfc*/ 	.short	0x010a
        /*0bfe*/ 	.byte	0x12
	.zero		1


	//----- nvinfo : EIATTR_NUM_MBARRIERS
	.align		4
.L_39:
        /*0c00*/ 	.byte	0x03, 0x38
        /*0c02*/ 	.short	0x0004


	//----- nvinfo : EIATTR_EXIT_INSTR_OFFSETS
	.align		4
        /*0c04*/ 	.byte	0x04, 0x1c
        /*0c06*/ 	.short	(.L_41 - .L_40)


	//   ....[0]....
.L_40:
        /*0c08*/ 	.word	0x00004790


	//----- nvinfo : EIATTR_REQNTID
	.align		4
.L_41:
        /*0c0c*/ 	.byte	0x04, 0x10
        /*0c0e*/ 	.short	(.L_43 - .L_42)
.L_42:
        /*0c10*/ 	.word	0x00000080
        /*0c14*/ 	.word	0x00000001
        /*0c18*/ 	.word	0x00000001


	//----- nvinfo : EIATTR_CRS_STACK_SIZE
	.align		4
.L_43:
        /*0c1c*/ 	.byte	0x04, 0x1e
        /*0c1e*/ 	.short	(.L_45 - .L_44)
.L_44:
        /*0c20*/ 	.word	0x00000000


	//----- nvinfo : EIATTR_CBANK_PARAM_SIZE
	.align		4
.L_45:
        /*0c24*/ 	.byte	0x03, 0x19
        /*0c26*/ 	.short	0x0050


	//----- nvinfo : EIATTR_PARAM_CBANK
	.align		4
        /*0c28*/ 	.byte	0x04, 0x0a
        /*0c2a*/ 	.short	(.L_47 - .L_46)
	.align		4
.L_46:
        /*0c2c*/ 	.word	index@(.nv.constant0.gluon_wgmma)
        /*0c30*/ 	.short	0x0210
        /*0c32*/ 	.short	0x0050


	//----- nvinfo : EIATTR_SW_WAR
	.align		4
.L_47:
        /*0c34*/ 	.byte	0x04, 0x36
        /*0c36*/ 	.short	(.L_49 - .L_48)
.L_48:
        /*0c38*/ 	.word	0x00000008
.L_49:


//--------------------- .nv.callgraph             --------------------------
	.section	.nv.callgraph,"",@"SHT_CUDA_CALLGRAPH"
	.align	4
	.sectionentsize	8
	.align		4
        /*0000*/ 	.word	0x00000000
	.align		4
        /*0004*/ 	.word	0xffffffff
	.align		4
        /*0008*/ 	.word	0x00000000
	.align		4
        /*000c*/ 	.word	0xfffffffe
	.align		4
        /*0010*/ 	.word	0x00000000
	.align		4
        /*0014*/ 	.word	0xfffffffd
	.align		4
        /*0018*/ 	.word	0x00000000
	.align		4
        /*001c*/ 	.word	0xfffffffc


//--------------------- .text.gluon_wgmma         --------------------------
	.section	.text.gluon_wgmma,"ax",@progbits
	.align	128
        .global         gluon_wgmma
        .type           gluon_wgmma,@function
        .size           gluon_wgmma,(.L_x_52 - gluon_wgmma)
        .other          gluon_wgmma,@"STO_CUDA_ENTRY STV_DEFAULT"
gluon_wgmma:
.text.gluon_wgmma:
[----:B------:R-:W1:Y:S01]  /*0000*/  LDC R1, c[0x0][0x28] ;  /* 0x00000a00ff017b82 */ /* 0x000e620000000800 */
[----:B------:R-:W2:Y:S07]  /*0010*/  S2R R3, SR_TID.X ;  /* 0x0000000000037919 */ /* 0x000eae0000002100 */
[----:B------:R-:W3:Y:S01]  /*0020*/  S2UR UR4, SR_CgaCtaId ;  /* 0x00000000000479c3 */ /* 0x000ee20000008800 */
[----:B------:R-:W-:Y:S01]  /*0030*/  UMOV UR24, 0x400 ;  /* 0x0000040000187882 */ /* 0x000fe20000000000 */
[----:B------:R-:W-:Y:S01]  /*0040*/  ULDC UR6, c[0x0][0xc] ;  /* 0x0000030000067ab9 */ /* 0x000fe20000000800 */
[----:B------:R-:W-:Y:S01]  /*0050*/  ULDC.64 UR30, c[0x0][0x250] ;  /* 0x00009400001e7ab9 */ /* 0x000fe20000000a00 */
[----:B------:R-:W-:Y:S01]  /*0060*/  BSSY B0, `(.L_x_0) ;  /* 0x0000020000007945 */ /* 0x000fe20003800000 */
[----:B-1----:R-:W-:-:S03]  /*0070*/  VIADD R1, R1, 0xfffffe00 ;  /* 0xfffffe0001017836 */ /* 0x002fc60000000000 */
[----:B------:R-:W1:Y:S08]  /*0080*/  LDC R6, c[0x0][0x228] ;  /* 0x00008a00ff067b82 */ /* 0x000e700000000800 */
[----:B------:R-:W4:Y:S08]  /*0090*/  LDC R13, c[0x0][0x230] ;  /* 0x00008c00ff0d7b82 */ /* 0x000f300000000800 */
[----:B------:R-:W-:Y:S01]  /*00a0*/  S2UR UR25, SR_CTAID.Y ;  /* 0x00000000001979c3 */ /* 0x000fe20000002600 */
[----:B---3--:R-:W-:-:S03]  /*00b0*/  ULEA UR24, UR4, UR24, 0x18 ;  /* 0x0000001804187291 */ /* 0x008fc6000f8ec03f */
[----:B------:R-:W-:Y:S01]  /*00c0*/  ULDC UR4, c[0x0][0x10] ;  /* 0x0000040000047ab9 */ /* 0x000fe20000000800 */
[----:B--2---:R-:W-:-:S03]  /*00d0*/  LOP3.LUT R2, R3, 0x7f, RZ, 0xc0, !PT ;  /* 0x0000007f03027812 */ /* 0x004fc600078ec0ff */
[----:B------:R-:W2:Y:S01]  /*00e0*/  S2UR UR5, SR_CTAID.Z ;  /* 0x00000000000579c3 */ /* 0x000ea20000002700 */
[----:B-1----:R-:W-:Y:S01]  /*00f0*/  VIADD R6, R6, 0xffffffff ;  /* 0xffffffff06067836 */ /* 0x002fe20000000000 */
[C---:B------:R-:W-:Y:S02]  /*0100*/  ISETP.GE.U32.AND P0, PT, R2.reuse, 0x20, PT ;  /* 0x000000200200780c */ /* 0x040fe40003f06070 */
[C---:B------:R-:W-:Y:S02]  /*0110*/  ISETP.NE.U32.AND P2, PT, R2.reuse, RZ, PT ;  /* 0x000000ff0200720c */ /* 0x040fe40003f45070 */
[----:B------:R-:W-:Y:S02]  /*0120*/  LEA R12, R2, UR24, 0x2 ;  /* 0x00000018020c7c11 */ /* 0x000fe4000f8e10ff */
[----:B------:R-:W1:Y:S01]  /*0130*/  S2UR UR36, SR_CTAID.X ;  /* 0x00000000002479c3 */ /* 0x000e620000002500 */
[----:B----4-:R-:W-:-:S06]  /*0140*/  VIADD R9, R13, 0xffffffff ;  /* 0xffffffff0d097836 */ /* 0x010fcc0000000000 */
[----:B------:R3:W-:Y:S01]  /*0150*/  @!P0 STS [R12], RZ ;  /* 0x000000ff0c008388 */ /* 0x0007e20000000800 */
[----:B------:R-:W-:-:S03]  /*0160*/  NOP ;  /* 0x0000000000007918 */ /* 0x000fc60000000000 */
[----:B------:R3:W-:Y:S01]  /*0170*/  @!P2 STS [UR24+0x24], R6 ;  /* 0x00002406ff00a988 */ /* 0x0007e20008000818 */
[----:B--2---:R-:W-:-:S03]  /*0180*/  UIMAD UR4, UR5, UR4, UR25 ;  /* 0x00000004050472a4 */ /* 0x004fc6000f8e0219 */
[----:B------:R3:W-:Y:S01]  /*0190*/  @!P2 STS [UR24+0x20], R9 ;  /* 0x00002009ff00a988 */ /* 0x0007e20008000818 */
[----:B-1----:R-:W-:-:S04]  /*01a0*/  UIMAD UR4, UR4, UR6, UR36 ;  /* 0x00000006040472a4 */ /* 0x002fc8000f8e0224 */
[----:B------:R-:W-:-:S03]  /*01b0*/  UIMAD UR5, UR4, 0x180, URZ ;  /* 0x00000180040578a4 */ /* 0x000fc6000f8e023f */
[----:B------:R-:W-:Y:S01]  /*01c0*/  UMOV UR4, URZ ;  /* 0x0000003f00047c82 */ /* 0x000fe20008000000 */
[----:B------:R-:W-:-:S04]  /*01d0*/  UIADD3 UR26, UP0, UR5, UR30, URZ ;  /* 0x0000001e051a7290 */ /* 0x000fc8000ff1e03f */
[----:B------:R-:W-:Y:S01]  /*01e0*/  ULEA.HI.X.SX32 UR27, UR5, UR31, 0x1, UP0 ;  /* 0x0000001f051b7291 */ /* 0x000fe200080f0e3f */
[----:B---3--:R-:W-:Y:S11]  /*01f0*/  @P2 BRA `(.L_x_1) ;  /* 0x0000000000182947 */ /* 0x008ff60003800000 */
[----:B------:R-:W1:Y:S01]  /*0200*/  LDS R0, [UR24+0x8] ;  /* 0x00000818ff007984 */ /* 0x000e620008000800 */
[----:B------:R-:W2:Y:S01]  /*0210*/  LDC.64 R10, c[0x0][0x210] ;  /* 0x00008400ff0a7b82 */ /* 0x000ea20000000a00 */
[----:B------:R-:W-:Y:S02]  /*0220*/  IMAD.MOV.U32 R5, RZ, RZ, 0x70 ;  /* 0x00000070ff057424 */ /* 0x000fe400078e00ff */
[----:B--2---:R2:W-:Y:S03]  /*0230*/  STS.64 [UR24], R10 ;  /* 0x0000000aff007988 */ /* 0x0045e60008000a18 */
[----:B-1----:R-:W-:-:S05]  /*0240*/  LOP3.LUT R0, R0, 0x10, R5, 0xd8, !PT ;  /* 0x0000001000007812 */ /* 0x002fca00078ed805 */
[----:B------:R2:W-:Y:S02]  /*0250*/  STS [UR24+0x8], R0 ;  /* 0x00000800ff007988 */ /* 0x0005e40008000818 */
.L_x_1:
[----:B------:R-:W-:Y:S05]  /*0260*/  BSYNC B0 ;  /* 0x0000000000007941 */ /* 0x000fea0003800000 */
.L_x_0:
[----:B------:R-:W-:Y:S04]  /*0270*/  BSSY B0, `(.L_x_2) ;  /* 0x000000a000007945 */ /* 0x000fe80003800000 */
[----:B------:R-:W-:Y:S05]  /*0280*/  @P2 BRA `(.L_x_3) ;  /* 0x0000000000202947 */ /* 0x000fea0003800000 */
[----:B--2---:R-:W1:Y:S01]  /*0290*/  LDS R0, [UR24+0x34] ;  /* 0x00003418ff007984 */ /* 0x004e620008000800 */
[----:B------:R-:W-:Y:S02]  /*02a0*/  IMAD.MOV.U32 R5, RZ, RZ, 0x1f000000 ;  /* 0x1f000000ff057424 */ /* 0x000fe400078e00ff */
[----:B------:R-:W-:Y:S01]  /*02b0*/  @!P2 IMAD.MOV.U32 R4, RZ, RZ, 0xff ;  /* 0x000000ffff04a424 */ /* 0x000fe200078e00ff */
[----:B------:R-:W2:Y:S02]  /*02c0*/  @!P2 LDS R7, [UR24+0x38] ;  /* 0x00003818ff07a984 */ /* 0x000ea40008000800 */
[----:B-1----:R-:W-:Y:S02]  /*02d0*/  LOP3.LUT R0, R0, 0xff000000, R5, 0xb8, !PT ;  /* 0xff00000000007812 */ /* 0x002fe400078eb805 */
[----:B--2---:R-:W-:-:S03]  /*02e0*/  @!P2 LOP3.LUT R4, R7, 0xff, R4, 0xb8, !PT ;  /* 0x000000ff0704a812 */ /* 0x004fc600078eb804 */
[----:B------:R1:W-:Y:S04]  /*02f0*/  STS [UR24+0x34], R0 ;  /* 0x00003400ff007988 */ /* 0x0003e80008000818 */
[----:B------:R1:W-:Y:S02]  /*0300*/  @!P2 STS [UR24+0x38], R4 ;  /* 0x00003804ff00a988 */ /* 0x0003e40008000818 */
.L_x_3:
[----:B------:R-:W-:Y:S05]  /*0310*/  BSYNC B0 ;  /* 0x0000000000007941 */ /* 0x000fea0003800000 */
.L_x_2:
[----:B------:R-:W-:Y:S04]  /*0320*/  BSSY B0, `(.L_x_4) ;  /* 0x000000e000007945 */ /* 0x000fe80003800000 */
[----:B------:R-:W-:Y:S05]  /*0330*/  @P2 BRA `(.L_x_5) ;  /* 0x0000000000302947 */ /* 0x000fea0003800000 */
[----:B-1----:R-:W1:Y:S01]  /*0340*/  LDS R4, [UR24+0x34] ;  /* 0x00003418ff047984 */ /* 0x002e620008000800 */
[----:B--2---:R-:W2:Y:S03]  /*0350*/  LDC.64 R10, c[0x0][0x238] ;  /* 0x00008e00ff0a7b82 */ /* 0x004ea60000000a00 */
[----:B------:R-:W3:Y:S01]  /*0360*/  LDS R0, [UR24+0x1c] ;  /* 0x00001c18ff007984 */ /* 0x000ee20008000800 */
[C---:B--2---:R-:W-:Y:S01]  /*0370*/  SHF.L.U64.HI R8, R10.reuse, 0x1, R11 ;  /* 0x000000010a087819 */ /* 0x044fe2000001020b */
[----:B------:R-:W-:-:S03]  /*0380*/  IMAD.SHL.U32 R5, R10, 0x2, RZ ;  /* 0x000000020a057824 */ /* 0x000fc600078e00ff */
[--C-:B------:R-:W-:Y:S02]  /*0390*/  SHF.R.U32.HI R7, RZ, 0x4, R8.reuse ;  /* 0x00000004ff077819 */ /* 0x100fe40000011608 */
[----:B------:R-:W-:-:S05]  /*03a0*/  SHF.R.U64 R5, R5, 0x4, R8 ;  /* 0x0000000405057819 */ /* 0x000fca0000001208 */
[----:B------:R4:W-:Y:S01]  /*03b0*/  STS [UR24+0xc], R5 ;  /* 0x00000c05ff007988 */ /* 0x0009e20008000818 */
[----:B-1----:R-:W-:Y:S02]  /*03c0*/  LOP3.LUT R4, R4, 0x7, RZ, 0xb8, !PT ;  /* 0x0000000704047812 */ /* 0x002fe400078eb8ff */
[----:B---3--:R-:W-:-:S03]  /*03d0*/  LOP3.LUT R0, R0, 0xf, R7, 0xb8, !PT ;  /* 0x0000000f00007812 */ /* 0x008fc600078eb807 */
[----:B------:R4:W-:Y:S04]  /*03e0*/  STS [UR24+0x34], R4 ;  /* 0x00003404ff007988 */ /* 0x0009e80008000818 */
[----:B------:R4:W-:Y:S02]  /*03f0*/  STS [UR24+0x1c], R0 ;  /* 0x00001c00ff007988 */ /* 0x0009e40008000818 */
.L_x_5:
[----:B------:R-:W-:Y:S05]  /*0400*/  BSYNC B0 ;  /* 0x0000000000007941 */ /* 0x000fea0003800000 */
.L_x_4:
[----:B------:R-:W-:Y:S04]  /*0410*/  BSSY B1, `(.L_x_6) ;  /* 0x000001a000017945 */ /* 0x000fe80003800000 */
[----:B------:R-:W-:Y:S04]  /*0420*/  BSSY B0, `(.L_x_7) ;  /* 0x0000015000007945 */ /* 0x000fe80003800000 */
[----:B------:R-:W-:Y:S05]  /*0430*/  @P2 BRA `(.L_x_8) ;  /* 0x0000000000202947 */ /* 0x000fea0003800000 */
[----:B-12-4-:R-:W1:Y:S02]  /*0440*/  LDS R0, [UR24+0x34] ;  /* 0x00003418ff007984 */ /* 0x016e640008000800 */
[----:B-1----:R-:W-:-:S05]  /*0450*/  LOP3.LUT R0, R0, 0x38, RZ, 0xb8, !PT ;  /* 0x0000003800007812 */ /* 0x002fca00078eb8ff */
[----:B------:R1:W-:Y:S01]  /*0460*/  STS [UR24+0x34], R0 ;  /* 0x00003400ff007988 */ /* 0x0003e20008000818 */
[----:B------:R-:W-:Y:S05]  /*0470*/  @P2 BRA `(.L_x_9) ;  /* 0x0000000000202947 */ /* 0x000fea0003800000 */
[----:B-1----:R-:W1:Y:S01]  /*0480*/  LDS R0, [UR24+0x8] ;  /* 0x00000818ff007984 */ /* 0x002e620008000800 */
[----:B------:R-:W-:-:S05]  /*0490*/  IMAD.MOV.U32 R5, RZ, RZ, 0x780 ;  /* 0x00000780ff057424 */ /* 0x000fca00078e00ff */
[----:B-1----:R-:W-:-:S05]  /*04a0*/  LOP3.LUT R0, R0, 0x300, R5, 0xd8, !PT ;  /* 0x0000030000007812 */ /* 0x002fca00078ed805 */
[----:B------:R3:W-:Y:S02]  /*04b0*/  STS [UR24+0x8], R0 ;  /* 0x00000800ff007988 */ /* 0x0007e40008000818 */
.L_x_8:
[----:B------:R-:W-:Y:S05]  /*04c0*/  @P2 BRA `(.L_x_10) ;  /* 0x0000000000282947 */ /* 0x000fea0003800000 */
[----:B-1234-:R-:W1:Y:S02]  /*04d0*/  LDS R0, [UR24+0x8] ;  /* 0x00000818ff007984 */ /* 0x01ee640008000800 */
[----:B-1----:R-:W-:-:S05]  /*04e0*/  LOP3.LUT R0, R0, 0x1800, RZ, 0xb8, !PT ;  /* 0x0000180000007812 */ /* 0x002fca00078eb8ff */
[----:B------:R2:W-:Y:S02]  /*04f0*/  STS [UR24+0x8], R0 ;  /* 0x00000800ff007988 */ /* 0x0005e40008000818 */
.L_x_9:
[----:B------:R-:W-:Y:S05]  /*0500*/  @P2 BREAK B0 ;  /* 0x0000000000002942 */ /* 0x000fea0003800000 */
[----:B------:R-:W-:Y:S05]  /*0510*/  @P2 BRA `(.L_x_11) ;  /* 0x0000000000242947 */ /* 0x000fea0003800000 */
[----:B------:R-:W3:Y:S01]  /*0520*/  LDS R5, [UR24+0x8] ;  /* 0x00000818ff057984 */ /* 0x000ee20008000800 */
[----:B-12---:R-:W-:-:S05]  /*0530*/  IMAD.MOV.U32 R0, RZ, RZ, 0x6000 ;  /* 0x00006000ff007424 */ /* 0x006fca00078e00ff */
[----:B---3--:R-:W-:-:S04]  /*0540*/  LOP3.LUT R0, R5, 0x4000, R0, 0xd8, !PT ;  /* 0x0000400005007812 */ /* 0x008fc800078ed800 */
[----:B------:R-:W-:-:S05]  /*0550*/  LOP3.LUT R0, R0, 0x400000, RZ, 0xb8, !PT ;  /* 0x0040000000007812 */ /* 0x000fca00078eb8ff */
[----:B------:R1:W-:Y:S02]  /*0560*/  STS [UR24+0x8], R0 ;  /* 0x00000800ff007988 */ /* 0x0003e40008000818 */
.L_x_10:
[----:B------:R-:W-:Y:S05]  /*0570*/  BSYNC B0 ;  /* 0x0000000000007941 */ /* 0x000fea0003800000 */
.L_x_7:
[----:B-1234-:R-:W1:Y:S02]  /*0580*/  @!P2 LDS R0, [UR24+0x8] ;  /* 0x00000818ff00a984 */ /* 0x01ee640008000800 */
[----:B-1----:R-:W-:-:S05]  /*0590*/  @!P2 LOP3.LUT R0, R0, 0x8000, RZ, 0xb8, !PT ;  /* 0x000080000000a812 */ /* 0x002fca00078eb8ff */
[----:B------:R3:W-:Y:S02]  /*05a0*/  @!P2 STS [UR24+0x8], R0 ;  /* 0x00000800ff00a988 */ /* 0x0007e40008000818 */
.L_x_11:
[----:B------:R-:W-:Y:S05]  /*05b0*/  BSYNC B1 ;  /* 0x0000000000017941 */ /* 0x000fea0003800000 */
.L_x_6:
[----:B------:R-:W-:Y:S05]  /*05c0*/  WARPSYNC.ALL ;  /* 0x0000000000007948 */ /* 0x000fea0003800000 */
[----:B------:R-:W-:Y:S05]  /*05d0*/  @P0 BRA `(.L_x_12) ;  /* 0x0000000000280947 */ /* 0x000fea0003800000 */
[----:B-123--:R-:W1:Y:S01]  /*05e0*/  S2R R0, SR_LANEID ;  /* 0x0000000000007919 */ /* 0x00ee620000000000 */
[----:B------:R-:W-:Y:S05]  /*05f0*/  WARPSYNC.ALL ;  /* 0x0000000000007948 */ /* 0x000fea0003800000 */
[----:B-1----:R-:W-:-:S05]  /*0600*/  IMAD.SHL.U32 R0, R0, 0x4, RZ ;  /* 0x0000000400007824 */ /* 0x002fca00078e00ff */
[----:B------:R-:W1:Y:S01]  /*0610*/  LDS R7, [R0+UR24] ;  /* 0x0000001800077984 */ /* 0x000e620008000800 */
[----:B------:R-:W-:-:S05]  /*0620*/  IADD3 R4, P1, R0, UR26, RZ ;  /* 0x0000001a00047c10 */ /* 0x000fca000ff3e0ff */
[----:B------:R-:W-:-:S05]  /*0630*/  IMAD.X R5, RZ, RZ, UR27, P1 ;  /* 0x0000001bff057e24 */ /* 0x000fca00088e06ff */
[----:B-1----:R4:W5:Y:S01]  /*0640*/  ATOMG.E.EXCH.STRONG.GPU PT, RZ, [R4], R7 ;  /* 0x0000000704ff73a8 */ /* 0x00296200041ee100 */
[----:B------:R-:W-:-:S04]  /*0650*/  DEPBAR {5,4,3,2,1,0} ;  /* 0x0000003f0000791a */ /* 0x000fc80000000000 */
[----:B------:R4:W-:Y:S01]  /*0660*/  UTMACCTL.IV [UR26] ;  /* 0x000000001a0079b9 */ /* 0x0009e20008000000 */
[----:B------:R-:W-:Y:S01]  /*0670*/  NOP ;  /* 0x0000000000007918 */ /* 0x000fe20000000000 */
.L_x_12:
[----:B------:R-:W-:Y:S05]  /*0680*/  @P0 BRA `(.L_x_13) ;  /* 0x00000000000c0947 */ /* 0x000fea0003800000 */
[----:B------:R0:W-:Y:S01]  /*0690*/  UTMACMDFLUSH ;  /* 0x00000000000079b7 */ /* 0x0001e20000000000 */
[----:B------:R-:W-:Y:S05]  /*06a0*/  @P0 BRA `(.L_x_13) ;  /* 0x0000000000040947 */ /* 0x000fea0003800000 */
[----:B------:R-:W-:-:S04]  /*06b0*/  DEPBAR.LE SB0, 0x0 ;  /* 0x000080000000791a */ /* 0x000fc80000000000 */
.L_x_13:
[----:B------:R-:W-:Y:S05]  /*06c0*/  WARPSYNC.ALL ;  /* 0x0000000000007948 */ /* 0x000fea0003800000 */
[----:B-----5:R-:W-:Y:S06]  /*06d0*/  BAR.SYNC.DEFER_BLOCKING 0x0 ;  /* 0x0000000000007b1d */ /* 0x020fec0000010000 */
[----:B------:R-:W-:Y:S02]  /*06e0*/  BSSY B1, `(.L_x_14) ;  /* 0x000000b000017945 */ /* 0x000fe40003800000 */
[----:B------:R-:W-:Y:S06]  /*06f0*/  BAR.SYNC.DEFER_BLOCKING 0x0 ;  /* 0x0000000000007b1d */ /* 0x000fec0000010000 */
[----:B------:R1:W-:Y:S01]  /*0700*/  @!P0 STS [R12], RZ ;  /* 0x000000ff0c008388 */ /* 0x0003e20000000800 */
[----:B------:R-:W-:Y:S01]  /*0710*/  NOP ;  /* 0x0000000000007918 */ /* 0x000fe20000000000 */
[----:B------:R-:W-:Y:S05]  /*0720*/  @P2 BRA `(.L_x_15) ;  /* 0x0000000000182947 */ /* 0x000fea0003800000 */
[----:B-123--:R-:W1:Y:S01]  /*0730*/  LDS R0, [UR24+0x8] ;  /* 0x00000818ff007984 */ /* 0x00ee620008000800 */
[----:B------:R-:W2:Y:S01]  /*0740*/  LDC.64 R10, c[0x0][0x218] ;  /* 0x00008600ff0a7b82 */ /* 0x000ea20000000a00 */
[----:B----4-:R-:W-:Y:S02]  /*0750*/  IMAD.MOV.U32 R5, RZ, RZ, 0x70 ;  /* 0x00000070ff057424 */ /* 0x010fe400078e00ff */
[----:B--2---:R2:W-:Y:S03]  /*0760*/  STS.64 [UR24], R10 ;  /* 0x0000000aff007988 */ /* 0x0045e60008000a18 */
[----:B-1----:R-:W-:-:S05]  /*0770*/  LOP3.LUT R0, R0, 0x10, R5, 0xd8, !PT ;  /* 0x0000001000007812 */ /* 0x002fca00078ed805 */
[----:B------:R2:W-:Y:S02]  /*0780*/  STS [UR24+0x8], R0 ;  /* 0x00000800ff007988 */ /* 0x0005e40008000818 */
.L_x_15:
[----:B----4-:R-:W-:Y:S05]  /*0790*/  BSYNC B1 ;  /* 0x0000000000017941 */ /* 0x010fea0003800000 */
.L_x_14:
[----:B------:R-:W-:Y:S04]  /*07a0*/  BSSY B2, `(.L_x_16) ;  /* 0x000000f000027945 */ /* 0x000fe80003800000 */
[----:B------:R-:W-:Y:S04]  /*07b0*/  BSSY B1, `(.L_x_17) ;  /* 0x000000c000017945 */ /* 0x000fe80003800000 */
[----:B------:R-:W-:Y:S05]  /*07c0*/  @P2 BRA `(.L_x_18) ;  /* 0x0000000000282947 */ /* 0x000fea0003800000 */
[----:B-123--:R-:W1:Y:S01]  /*07d0*/  LDS R0, [UR24+0x34] ;  /* 0x00003418ff007984 */ /* 0x00ee620008000800 */
[----:B------:R-:W-:Y:S01]  /*07e0*/  IMAD.MOV.U32 R5, RZ, RZ, 0x1f000000 ;  /* 0x1f000000ff057424 */ /* 0x000fe200078e00ff */
[----:B------:R-:W-:Y:S05]  /*07f0*/  @P2 BREAK B1 ;  /* 0x0000000000012942 */ /* 0x000fea0003800000 */
[----:B-1----:R-:W-:-:S05]  /*0800*/  LOP3.LUT R0, R0, 0xff000000, R5, 0xb8, !PT ;  /* 0xff00000000007812 */ /* 0x002fca00078eb805 */
[----:B------:R1:W-:Y:S01]  /*0810*/  STS [UR24+0x34], R0 ;  /* 0x00003400ff007988 */ /* 0x0003e20008000818 */
[----:B------:R-:W-:Y:S05]  /*0820*/  @P2 BRA `(.L_x_19) ;  /* 0x0000000000182947 */ /* 0x000fea0003800000 */
[----:B------:R-:W2:Y:S01]  /*0830*/  LDS R5, [UR24+0x38] ;  /* 0x00003818ff057984 */ /* 0x000ea20008000800 */
[----:B-1----:R-:W-:-:S05]  /*0840*/  IMAD.MOV.U32 R0, RZ, RZ, 0x7f ;  /* 0x0000007fff007424 */ /* 0x002fca00078e00ff */
[----:B--2---:R-:W-:-:S05]  /*0850*/  LOP3.LUT R0, R5, 0xff, R0, 0xb8, !PT ;  /* 0x000000ff05007812 */ /* 0x004fca00078eb800 */
[----:B------:R4:W-:Y:S02]  /*0860*/  STS [UR24+0x38], R0 ;  /* 0x00003800ff007988 */ /* 0x0009e40008000818 */
.L_x_18:
[----:B------:R-:W-:Y:S05]  /*0870*/  BSYNC B1 ;  /* 0x0000000000017941 */ /* 0x000fea0003800000 */
.L_x_17:
[----:B------:R1:W-:Y:S02]  /*0880*/  @!P2 STS [UR24+0x20], R9 ;  /* 0x00002009ff00a988 */ /* 0x0003e40008000818 */
.L_x_19:
[----:B------:R-:W-:Y:S05]  /*0890*/  BSYNC B2 ;  /* 0x0000000000027941 */ /* 0x000fea0003800000 */
.L_x_16:
[----:B------:R-:W-:Y:S05]  /*08a0*/  WARPSYNC.ALL ;  /* 0x0000000000007948 */ /* 0x000fea0003800000 */
[----:B-1234-:R-:W1:Y:S01]  /*08b0*/  LDC R0, c[0x0][0x22c] ;  /* 0x00008b00ff007b82 */ /* 0x01ee620000000800 */
[----:B------:R-:W-:Y:S01]  /*08c0*/  BSSY B2, `(.L_x_20) ;  /* 0x0000010000027945 */ /* 0x000fe20003800000 */
[----:B-1----:R-:W-:-:S05]  /*08d0*/  VIADD R0, R0, 0xffffffff ;  /* 0xffffffff00007836 */ /* 0x002fca0000000000 */
[----:B------:R1:W-:Y:S01]  /*08e0*/  @!P2 STS [UR24+0x24], R0 ;  /* 0x00002400ff00a988 */ /* 0x0003e20008000818 */
[----:B------:R-:W-:Y:S05]  /*08f0*/  @P2 BRA `(.L_x_21) ;  /* 0x0000000000302947 */ /* 0x000fea0003800000 */
[----:B------:R-:W2:Y:S01]  /*0900*/  LDS R5, [UR24+0x34] ;  /* 0x00003418ff057984 */ /* 0x000ea20008000800 */
[----:B------:R-:W3:Y:S03]  /*0910*/  LDC.64 R10, c[0x0][0x240] ;  /* 0x00009000ff0a7b82 */ /* 0x000ee60000000a00 */
[----:B------:R-:W4:Y:S01]  /*0920*/  LDS R4, [UR24+0x1c] ;  /* 0x00001c18ff047984 */ /* 0x000f220008000800 */
[C---:B---3--:R-:W-:Y:S01]  /*0930*/  SHF.L.U64.HI R8, R10.reuse, 0x1, R11 ;  /* 0x000000010a087819 */ /* 0x048fe2000001020b */
[----:B------:R-:W-:-:S03]  /*0940*/  IMAD.SHL.U32 R7, R10, 0x2, RZ ;  /* 0x000000020a077824 */ /* 0x000fc600078e00ff */
[--C-:B------:R-:W-:Y:S02]  /*0950*/  SHF.R.U32.HI R9, RZ, 0x4, R8.reuse ;  /* 0x00000004ff097819 */ /* 0x100fe40000011608 */
[----:B------:R-:W-:-:S05]  /*0960*/  SHF.R.U64 R7, R7, 0x4, R8 ;  /* 0x0000000407077819 */ /* 0x000fca0000001208 */
[----:B------:R3:W-:Y:S01]  /*0970*/  STS [UR24+0xc], R7 ;  /* 0x00000c07ff007988 */ /* 0x0007e20008000818 */
[----:B--2---:R-:W-:Y:S02]  /*0980*/  LOP3.LUT R5, R5, 0x7, RZ, 0xb8, !PT ;  /* 0x0000000705057812 */ /* 0x004fe400078eb8ff */
[----:B----4-:R-:W-:-:S03]  /*0990*/  LOP3.LUT R4, R4, 0xf, R9, 0xb8, !PT ;  /* 0x0000000f04047812 */ /* 0x010fc600078eb809 */
[----:B------:R3:W-:Y:S04]  /*09a0*/  STS [UR24+0x34], R5 ;  /* 0x00003405ff007988 */ /* 0x0007e80008000818 */
[----:B------:R3:W-:Y:S02]  /*09b0*/  STS [UR24+0x1c], R4 ;  /* 0x00001c04ff007988 */ /* 0x0007e40008000818 */
.L_x_21:
[----:B------:R-:W-:Y:S05]  /*09c0*/  BSYNC B2 ;  /* 0x0000000000027941 */ /* 0x000fea0003800000 */
.L_x_20:
[----:B------:R-:W-:Y:S04]  /*09d0*/  BSSY B3, `(.L_x_22) ;  /* 0x000001a000037945 */ /* 0x000fe80003800000 */
[----:B------:R-:W-:Y:S04]  /*09e0*/  BSSY B2, `(.L_x_23) ;  /* 0x0000015000027945 */ /* 0x000fe80003800000 */
[----:B------:R-:W-:Y:S05]  /*09f0*/  @P2 BRA `(.L_x_24) ;  /* 0x0000000000202947 */ /* 0x000fea0003800000 */
[----:B---3--:R-:W2:Y:S02]  /*0a00*/  LDS R4, [UR24+0x34] ;  /* 0x00003418ff047984 */ /* 0x008ea40008000800 */
[----:B--2---:R-:W-:-:S05]  /*0a10*/  LOP3.LUT R4, R4, 0x38, RZ, 0xb8, !PT ;  /* 0x0000003804047812 */ /* 0x004fca00078eb8ff */
[----:B------:R2:W-:Y:S01]  /*0a20*/  STS [UR24+0x34], R4 ;  /* 0x00003404ff007988 */ /* 0x0005e20008000818 */
[----:B------:R-:W-:Y:S05]  /*0a30*/  @P2 BRA `(.L_x_25) ;  /* 0x0000000000202947 */ /* 0x000fea0003800000 */
[----:B--2---:R-:W2:Y:S01]  /*0a40*/  LDS R4, [UR24+0x8] ;  /* 0x00000818ff047984 */ /* 0x004ea20008000800 */
[----:B------:R-:W-:-:S05]  /*0a50*/  IMAD.MOV.U32 R5, RZ, RZ, 0x780 ;  /* 0x00000780ff057424 */ /* 0x000fca00078e00ff */
[----:B--2---:R-:W-:-:S05]  /*0a60*/  LOP3.LUT R4, R4, 0x300, R5, 0xd8, !PT ;  /* 0x0000030004047812 */ /* 0x004fca00078ed805 */
[----:B------:R2:W-:Y:S02]  /*0a70*/  STS [UR24+0x8], R4 ;  /* 0x00000804ff007988 */ /* 0x0005e40008000818 */
.L_x_24:
[----:B------:R-:W-:Y:S05]  /*0a80*/  @P2 BRA `(.L_x_26) ;  /* 0x0000000000282947 */ /* 0x000fea0003800000 */
[----:B--23--:R-:W2:Y:S02]  /*0a90*/  LDS R4, [UR24+0x8] ;  /* 0x00000818ff047984 */ /* 0x00cea40008000800 */
[----:B--2---:R-:W-:-:S05]  /*0aa0*/  LOP3.LUT R4, R4, 0x1800, RZ, 0xb8, !PT ;  /* 0x0000180004047812 */ /* 0x004fca00078eb8ff */
[----:B------:R3:W-:Y:S02]  /*0ab0*/  STS [UR24+0x8], R4 ;  /* 0x00000804ff007988 */ /* 0x0007e40008000818 */
.L_x_25:
[----:B------:R-:W-:Y:S05]  /*0ac0*/  @P2 BREAK B2 ;  /* 0x0000000000022942 */ /* 0x000fea0003800000 */
[----:B------:R-:W-:Y:S05]  /*0ad0*/  @P2 BRA `(.L_x_27) ;  /* 0x0000000000242947 */ /* 0x000fea0003800000 */
[----:B--23--:R-:W2:Y:S01]  /*0ae0*/  LDS R4, [UR24+0x8] ;  /* 0x00000818ff047984 */ /* 0x00cea20008000800 */
[----:B------:R-:W-:-:S05]  /*0af0*/  IMAD.MOV.U32 R5, RZ, RZ, 0x6000 ;  /* 0x00006000ff057424 */ /* 0x000fca00078e00ff */
[----:B--2---:R-:W-:-:S04]  /*0b00*/  LOP3.LUT R4, R4, 0x4000, R5, 0xd8, !PT ;  /* 0x0000400004047812 */ /* 0x004fc800078ed805 */
[----:B------:R-:W-:-:S05]  /*0b10*/  LOP3.LUT R4, R4, 0x400000, RZ, 0xb8, !PT ;  /* 0x0040000004047812 */ /* 0x000fca00078eb8ff */
[----:B------:R4:W-:Y:S02]  /*0b20*/  STS [UR24+0x8], R4 ;  /* 0x00000804ff007988 */ /* 0x0009e40008000818 */
.L_x_26:
[----:B------:R-:W-:Y:S05]  /*0b30*/  BSYNC B2 ;  /* 0x0000000000027941 */ /* 0x000fea0003800000 */
.L_x_23:
[----:B--234-:R-:W2:Y:S02]  /*0b40*/  @!P2 LDS R4, [UR24+0x8] ;  /* 0x00000818ff04a984 */ /* 0x01cea40008000800 */
[----:B--2---:R-:W-:-:S05]  /*0b50*/  @!P2 LOP3.LUT R4, R4, 0x8000, RZ, 0xb8, !PT ;  /* 0x000080000404a812 */ /* 0x004fca00078eb8ff */
[----:B------:R4:W-:Y:S02]  /*0b60*/  @!P2 STS [UR24+0x8], R4 ;  /* 0x00000804ff00a988 */ /* 0x0009e40008000818 */
.L_x_27:
[----:B------:R-:W-:Y:S05]  /*0b70*/  BSYNC B3 ;  /* 0x0000000000037941 */ /* 0x000fea0003800000 */
.L_x_22:
[----:B------:R-:W-:Y:S05]  /*0b80*/  WARPSYNC.ALL ;  /* 0x0000000000007948 */ /* 0x000fea0003800000 */
[----:B------:R-:W-:-:S04]  /*0b90*/  UIADD3 UR29, UR5, 0x80, URZ ;  /* 0x00000080051d7890 */ /* 0x000fc8000fffe03f */
[----:B------:R-:W-:-:S04]  /*0ba0*/  UIADD3 UR28, UP0, UR29, UR30, URZ ;  /* 0x0000001e1d1c7290 */ /* 0x000fc8000ff1e03f */
[----:B------:R-:W-:Y:S01]  /*0bb0*/  ULEA.HI.X.SX32 UR29, UR29, UR31, 0x1, UP0 ;  /* 0x0000001f1d1d7291 */ /* 0x000fe200080f0e3f */
[----:B------:R-:W-:Y:S11]  /*0bc0*/  @P0 BRA `(.L_x_28) ;  /* 0x0000000000280947 */ /* 0x000ff60003800000 */
[----:B--234-:R-:W2:Y:S01]  /*0bd0*/  S2R R4, SR_LANEID ;  /* 0x0000000000047919 */ /* 0x01cea20000000000 */
[----:B------:R-:W-:Y:S05]  /*0be0*/  WARPSYNC.ALL ;  /* 0x0000000000007948 */ /* 0x000fea0003800000 */
[----:B--2---:R-:W-:-:S05]  /*0bf0*/  IMAD.SHL.U32 R8, R4, 0x4, RZ ;  /* 0x0000000404087824 */ /* 0x004fca00078e00ff */
[----:B------:R-:W2:Y:S01]  /*0c00*/  LDS R7, [R8+UR24] ;  /* 0x0000001808077984 */ /* 0x000ea20008000800 */
[----:B------:R-:W-:-:S05]  /*0c10*/  IADD3 R4, P1, R8, UR28, RZ ;  /* 0x0000001c08047c10 */ /* 0x000fca000ff3e0ff */
[----:B------:R-:W-:-:S05]  /*0c20*/  IMAD.X R5, RZ, RZ, UR29, P1 ;  /* 0x0000001dff057e24 */ /* 0x000fca00088e06ff */
[----:B--2---:R2:W5:Y:S01]  /*0c30*/  ATOMG.E.EXCH.STRONG.GPU PT, RZ, [R4], R7 ;  /* 0x0000000704ff73a8 */ /* 0x00456200041ee100 */
[----:B------:R-:W-:-:S04]  /*0c40*/  DEPBAR {5,4,3,2,1,0} ;  /* 0x0000003f0000791a */ /* 0x000fc80000000000 */
[----:B------:R2:W-:Y:S01]  /*0c50*/  UTMACCTL.IV [UR28] ;  /* 0x000000001c0079b9 */ /* 0x0005e20008000000 */
[----:B------:R-:W-:Y:S01]  /*0c60*/  NOP ;  /* 0x0000000000007918 */ /* 0x000fe20000000000 */
.L_x_28:
[----:B------:R-:W-:Y:S05]  /*0c70*/  @P0 BRA `(.L_x_29) ;  /* 0x00000000000c0947 */ /* 0x000fea0003800000 */
[----:B------:R0:W-:Y:S01]  /*0c80*/  UTMACMDFLUSH ;  /* 0x00000000000079b7 */ /* 0x0001e20000000000 */
[----:B------:R-:W-:Y:S05]  /*0c90*/  @P0 BRA `(.L_x_29) ;  /* 0x0000000000040947 */ /* 0x000fea0003800000 */
[----:B------:R-:W-:-:S04]  /*0ca0*/  DEPBAR.LE SB0, 0x0 ;  /* 0x000080000000791a */ /* 0x000fc80000000000 */
.L_x_29:
[----:B------:R-:W-:Y:S05]  /*0cb0*/  WARPSYNC.ALL ;  /* 0x0000000000007948 */ /* 0x000fea0003800000 */
[----:B-----5:R-:W-:Y:S06]  /*0cc0*/  BAR.SYNC.DEFER_BLOCKING 0x0 ;  /* 0x0000000000007b1d */ /* 0x020fec0000010000 */
[----:B------:R-:W-:Y:S02]  /*0cd0*/  BSSY B3, `(.L_x_30) ;  /* 0x000000b000037945 */ /* 0x000fe40003800000 */
[----:B------:R-:W-:Y:S06]  /*0ce0*/  BAR.SYNC.DEFER_BLOCKING 0x0 ;  /* 0x0000000000007b1d */ /* 0x000fec0000010000 */
[----:B------:R1:W-:Y:S01]  /*0cf0*/  @!P0 STS [R12], RZ ;  /* 0x000000ff0c008388 */ /* 0x0003e20000000800 */
[----:B------:R-:W-:Y:S01]  /*0d00*/  NOP ;  /* 0x0000000000007918 */ /* 0x000fe20000000000 */
[----:B------:R-:W-:Y:S05]  /*0d10*/  @P2 BRA `(.L_x_31) ;  /* 0x0000000000182947 */ /* 0x000fea0003800000 */
[----:B--234-:R-:W2:Y:S01]  /*0d20*/  LDS R4, [UR24+0x8] ;  /* 0x00000818ff047984 */ /* 0x01cea20008000800 */
[----:B------:R-:W3:Y:S01]  /*0d30*/  LDC.64 R8, c[0x0][0x220] ;  /* 0x00008800ff087b82 */ /* 0x000ee20000000a00 */
[----:B------:R-:W-:Y:S02]  /*0d40*/  IMAD.MOV.U32 R5, RZ, RZ, 0x70 ;  /* 0x00000070ff057424 */ /* 0x000fe400078e00ff */
[----:B---3--:R3:W-:Y:S03]  /*0d50*/  STS.64 [UR24], R8 ;  /* 0x00000008ff007988 */ /* 0x0087e60008000a18 */
[----:B--2---:R-:W-:-:S05]  /*0d60*/  LOP3.LUT R4, R4, 0x10, R5, 0xd8, !PT ;  /* 0x0000001004047812 */ /* 0x004fca00078ed805 */
[----:B------:R3:W-:Y:S02]  /*0d70*/  STS [UR24+0x8], R4 ;  /* 0x00000804ff007988 */ /* 0x0007e40008000818 */
.L_x_31:
[----:B--2---:R-:W-:Y:S05]  /*0d80*/  BSYNC B3 ;  /* 0x0000000000037941 */ /* 0x004fea0003800000 */
.L_x_30:
[----:B------:R-:W-:Y:S04]  /*0d90*/  BSSY B4, `(.L_x_32) ;  /* 0x0000011000047945 */ /* 0x000fe80003800000 */
[----:B------:R-:W-:Y:S04]  /*0da0*/  BSSY B3, `(.L_x_33) ;  /* 0x000000e000037945 */ /* 0x000fe80003800000 */
[----:B------:R-:W-:Y:S05]  /*0db0*/  @P2 BRA `(.L_x_34) ;  /* 0x0000000000242947 */ /* 0x000fea0003800000 */
[----:B---34-:R-:W2:Y:S01]  /*0dc0*/  LDS R4, [UR24+0x34] ;  /* 0x00003418ff047984 */ /* 0x018ea20008000800 */
[----:B------:R-:W-:-:S05]  /*0dd0*/  IMAD.MOV.U32 R5, RZ, RZ, 0x3f000000 ;  /* 0x3f000000ff057424 */ /* 0x000fca00078e00ff */
[----:B--2---:R-:W-:-:S05]  /*0de0*/  LOP3.LUT R4, R4, 0xff000000, R5, 0xb8, !PT ;  /* 0xff00000004047812 */ /* 0x004fca00078eb805 */
[----:B------:R2:W-:Y:S01]  /*0df0*/  STS [UR24+0x34], R4 ;  /* 0x00003404ff007988 */ /* 0x0005e20008000818 */
[----:B------:R-:W-:Y:S05]  /*0e00*/  @P2 BRA `(.L_x_35) ;  /* 0x00000000001c2947 */ /* 0x000fea0003800000 */
[----:B--2---:R-:W2:Y:S01]  /*0e10*/  LDS R4, [UR24+0x38] ;  /* 0x00003818ff047984 */ /* 0x004ea20008000800 */
[----:B------:R-:W-:-:S05]  /*0e20*/  IMAD.MOV.U32 R5, RZ, RZ, 0xff ;  /* 0x000000ffff057424 */ /* 0x000fca00078e00ff */
[----:B--2---:R-:W-:-:S05]  /*0e30*/  LOP3.LUT R4, R4, 0xff, R5, 0xb8, !PT ;  /* 0x000000ff04047812 */ /* 0x004fca00078eb805 */
[----:B------:R2:W-:Y:S02]  /*0e40*/  STS [UR24+0x38], R4 ;  /* 0x00003804ff007988 */ /* 0x0005e40008000818 */
.L_x_34:
[----:B------:R-:W-:Y:S05]  /*0e50*/  @P2 BREAK B3 ;  /* 0x0000000000032942 */ /* 0x000fea0003800000 */
[----:B------:R-:W-:Y:S05]  /*0e60*/  @P2 BRA `(.L_x_36) ;  /* 0x00000000000c2947 */ /* 0x000fea0003800000 */
[----:B------:R1:W-:Y:S02]  /*0e70*/  STS [UR24+0x20], R0 ;  /* 0x00002000ff007988 */ /* 0x0003e40008000818 */
.L_x_35:
[----:B------:R-:W-:Y:S05]  /*0e80*/  BSYNC B3 ;  /* 0x0000000000037941 */ /* 0x000fea0003800000 */
.L_x_33:
[----:B------:R1:W-:Y:S02]  /*0e90*/  @!P2 STS [UR24+0x24], R6 ;  /* 0x00002406ff00a988 */ /* 0x0003e40008000818 */
.L_x_36:
[----:B------:R-:W-:Y:S05]  /*0ea0*/  BSYNC B4 ;  /* 0x0000000000047941 */ /* 0x000fea0003800000 */
.L_x_32:
[----:B------:R-:W-:Y:S05]  /*0eb0*/  WARPSYNC.ALL ;  /* 0x0000000000007948 */ /* 0x000fea0003800000 */
[----:B------:R-:W-:Y:S04]  /*0ec0*/  BSSY B4, `(.L_x_37) ;  /* 0x000000e000047945 */ /* 0x000fe80003800000 */
[----:B------:R-:W-:Y:S05]  /*0ed0*/  @P2 BRA `(.L_x_38) ;  /* 0x0000000000302947 */ /* 0x000fea0003800000 */
[----:B--234-:R-:W2:Y:S01]  /*0ee0*/  LDS R4, [UR24+0x34] ;  /* 0x00003418ff047984 */ /* 0x01cea20008000800 */
[----:B------:R-:W3:Y:S03]  /*0ef0*/  LDC.64 R8, c[0x0][0x248] ;  /* 0x00009200ff087b82 */ /* 0x000ee60000000a00 */
[----:B-1----:R-:W1:Y:S01]  /*0f00*/  LDS R0, [UR24+0x1c] ;  /* 0x00001c18ff007984 */ /* 0x002e620008000800 */
[C---:B---3--:R-:W-:Y:S01]  /*0f10*/  SHF.L.U64.HI R6, R8.reuse, 0x1, R9 ;  /* 0x0000000108067819 */ /* 0x048fe20000010209 */
[----:B------:R-:W-:-:S03]  /*0f20*/  IMAD.SHL.U32 R5, R8, 0x2, RZ ;  /* 0x0000000208057824 */ /* 0x000fc600078e00ff */
[--C-:B------:R-:W-:Y:S02]  /*0f30*/  SHF.R.U32.HI R7, RZ, 0x4, R6.reuse ;  /* 0x00000004ff077819 */ /* 0x100fe40000011606 */
[----:B------:R-:W-:-:S05]  /*0f40*/  SHF.R.U64 R5, R5, 0x4, R6 ;  /* 0x0000000405057819 */ /* 0x000fca0000001206 */
[----:B------:R3:W-:Y:S01]  /*0f50*/  STS [UR24+0xc], R5 ;  /* 0x00000c05ff007988 */ /* 0x0007e20008000818 */
[----:B--2---:R-:W-:Y:S02]  /*0f60*/  LOP3.LUT R4, R4, 0x7, RZ, 0xb8, !PT ;  /* 0x0000000704047812 */ /* 0x004fe400078eb8ff */
[----:B-1----:R-:W-:-:S03]  /*0f70*/  LOP3.LUT R0, R0, 0xf, R7, 0xb8, !PT ;  /* 0x0000000f00007812 */ /* 0x002fc600078eb807 */
[----:B------:R3:W-:Y:S04]  /*0f80*/  STS [UR24+0x34], R4 ;  /* 0x00003404ff007988 */ /* 0x0007e80008000818 */
[----:B------:R3:W-:Y:S02]  /*0f90*/  STS [UR24+0x1c], R0 ;  /* 0x00001c00ff007988 */ /* 0x0007e40008000818 */
.L_x_38:
[----:B------:R-:W-:Y:S05]  /*0fa0*/  BSYNC B4 ;  /* 0x0000000000047941 */ /* 0x000fea0003800000 */
.L_x_37:
[----:B------:R-:W-:Y:S04]  /*0fb0*/  BSSY B4, `(.L_x_39) ;  /* 0x000001a000047945 */ /* 0x000fe80003800000 */
[----:B------:R-:W-:Y:S04]  /*0fc0*/  BSSY B5, `(.L_x_40) ;  /* 0x0000015000057945 */ /* 0x000fe80003800000 */
[----:B------:R-:W-:Y:S05]  /*0fd0*/  @P2 BRA `(.L_x_41) ;  /* 0x0000000000202947 */ /* 0x000fea0003800000 */
[----:B-1-3--:R-:W1:Y:S02]  /*0fe0*/  LDS R0, [UR24+0x34] ;  /* 0x00003418ff007984 */ /* 0x00ae640008000800 */
[----:B-1----:R-:W-:-:S05]  /*0ff0*/  LOP3.LUT R0, R0, 0x38, RZ, 0xb8, !PT ;  /* 0x0000003800007812 */ /* 0x002fca00078eb8ff */
[----:B------:R1:W-:Y:S01]  /*1000*/  STS [UR24+0x34], R0 ;  /* 0x00003400ff007988 */ /* 0x0003e20008000818 */
[----:B------:R-:W-:Y:S05]  /*1010*/  @P2 BRA `(.L_x_42) ;  /* 0x0000000000202947 */ /* 0x000fea0003800000 */
[----:B-1----:R-:W1:Y:S01]  /*1020*/  LDS R0, [UR24+0x8] ;  /* 0x00000818ff007984 */ /* 0x002e620008000800 */
[----:B------:R-:W-:-:S05]  /*1030*/  IMAD.MOV.U32 R5, RZ, RZ, 0x780 ;  /* 0x00000780ff057424 */ /* 0x000fca00078e00ff */
[----:B-1----:R-:W-:-:S05]  /*1040*/  LOP3.LUT R0, R0, 0x300, R5, 0xd8, !PT ;  /* 0x0000030000007812 */ /* 0x002fca00078ed805 */
[----:B------:R1:W-:Y:S02]  /*1050*/  STS [UR24+0x8], R0 ;  /* 0x00000800ff007988 */ /* 0x0003e40008000818 */
.L_x_41:
[----:B------:R-:W-:Y:S05]  /*1060*/  @P2 BRA `(.L_x_43) ;  /* 0x0000000000282947 */ /* 0x000fea0003800000 */
[----:B-1-3--:R-:W1:Y:S02]  /*1070*/  LDS R0, [UR24+0x8] ;  /* 0x00000818ff007984 */ /* 0x00ae640008000800 */
[----:B-1----:R-:W-:-:S05]  /*1080*/  LOP3.LUT R0, R0, 0x1800, RZ, 0xb8, !PT ;  /* 0x0000180000007812 */ /* 0x002fca00078eb8ff */
[----:B------:R3:W-:Y:S02]  /*1090*/  STS [UR24+0x8], R0 ;  /* 0x00000800ff007988 */ /* 0x0007e40008000818 */
.L_x_42:
[----:B------:R-:W-:Y:S05]  /*10a0*/  @P2 BREAK B5 ;  /* 0x0000000000052942 */ /* 0x000fea0003800000 */
[----:B------:R-:W-:Y:S05]  /*10b0*/  @P2 BRA `(.L_x_44) ;  /* 0x0000000000242947 */ /* 0x000fea0003800000 */
[----:B-1-3--:R-:W1:Y:S01]  /*10c0*/  LDS R0, [UR24+0x8] ;  /* 0x00000818ff007984 */ /* 0x00ae620008000800 */
[----:B------:R-:W-:-:S05]  /*10d0*/  IMAD.MOV.U32 R5, RZ, RZ, 0x6000 ;  /* 0x00006000ff057424 */ /* 0x000fca00078e00ff */
[----:B-1----:R-:W-:-:S04]  /*10e0*/  LOP3.LUT R0, R0, 0x6000, R5, 0xd8, !PT ;  /* 0x0000600000007812 */ /* 0x002fc800078ed805 */
[----:B------:R-:W-:-:S05]  /*10f0*/  LOP3.LUT R0, R0, 0x400000, RZ, 0xb8, !PT ;  /* 0x0040000000007812 */ /* 0x000fca00078eb8ff */
[----:B------:R1:W-:Y:S02]  /*1100*/  STS [UR24+0x8], R0 ;  /* 0x00000800ff007988 */ /* 0x0003e40008000818 */
.L_x_43:
[----:B------:R-:W-:Y:S05]  /*1110*/  BSYNC B5 ;  /* 0x0000000000057941 */ /* 0x000fea0003800000 */
.L_x_40:
[----:B-1-3--:R-:W1:Y:S02]  /*1120*/  @!P2 LDS R0, [UR24+0x8] ;  /* 0x00000818ff00a984 */ /* 0x00ae640008000800 */
[----:B-1----:R-:W-:-:S05]  /*1130*/  @!P2 LOP3.LUT R0, R0, 0x8000, RZ, 0xb8, !PT ;  /* 0x000080000000a812 */ /* 0x002fca00078eb8ff */
[----:B------:R1:W-:Y:S02]  /*1140*/  @!P2 STS [UR24+0x8], R0 ;  /* 0x00000800ff00a988 */ /* 0x0003e40008000818 */
.L_x_44:
[----:B------:R-:W-:Y:S05]  /*1150*/  BSYNC B4 ;  /* 0x0000000000047941 */ /* 0x000fea0003800000 */
.L_x_39:
[----:B------:R-:W-:Y:S05]  /*1160*/  WARPSYNC.ALL ;  /* 0x0000000000007948 */ /* 0x000fea0003800000 */
[----:B------:R1:W-:Y:S01]  /*1170*/  STL [R1], RZ ;  /* 0x000000ff01007387 */ /* 0x0003e20000100800 */
[----:B------:R-:W-:Y:S01]  /*1180*/  UIADD3 UR5, UR5, 0x100, URZ ;  /* 0x0000010005057890 */ /* 0x000fe2000fffe03f */
[----:B------:R-:W-:Y:S02]  /*1190*/  ISETP.GE.AND P1, PT, R13, 0x1, PT ;  /* 0x000000010d00780c */ /* 0x000fe40003f26270 */
[----:B------:R-:W-:Y:S01]  /*11a0*/  CS2R R152, SRZ ;  /* 0x0000000000987805 */ /* 0x000fe2000001ff00 */
[----:B------:R1:W-:Y:S01]  /*11b0*/  STL [R1+0x4], RZ ;  /* 0x000004ff01007387 */ /* 0x0003e20000100800 */
[----:B------:R-:W-:Y:S01]  /*11c0*/  UIADD3 UR30, UP0, UR5, UR30, URZ ;  /* 0x0000001e051e7290 */ /* 0x000fe2000ff1e03f */
[----:B------:R-:W-:-:S02]  /*11d0*/  CS2R R154, SRZ ;  /* 0x00000000009a7805 */ /* 0x000fc4000001ff00 */
[----:B------:R-:W-:Y:S01]  /*11e0*/  CS2R R156, SRZ ;  /* 0x00000000009c7805 */ /* 0x000fe2000001ff00 */
[----:B------:R1:W-:Y:S01]  /*11f0*/  STL [R1+0x8], RZ ;  /* 0x000008ff01007387 */ /* 0x0003e20000100800 */
[----:B------:R-:W-:Y:S01]  /*1200*/  ULEA.HI.X.SX32 UR31, UR5, UR31, 0x1, UP0 ;  /* 0x0000001f051f7291 */ /* 0x000fe200080f0e3f */
[----:B------:R-:W-:Y:S02]  /*1210*/  CS2R R158, SRZ ;  /* 0x00000000009e7805 */ /* 0x000fe4000001ff00 */
[----:B------:R-:W-:Y:S01]  /*1220*/  CS2R R160, SRZ ;  /* 0x0000000000a07805 */ /* 0x000fe2000001ff00 */
[----:B------:R1:W-:Y:S01]  /*1230*/  STL [R1+0xc], RZ ;  /* 0x00000cff01007387 */ /* 0x0003e20000100800 */
[----:B------:R-:W-:Y:S02]  /*1240*/  CS2R R162, SRZ ;  /* 0x0000000000a27805 */ /* 0x000fe4000001ff00 */
[----:B------:R-:W-:Y:S02]  /*1250*/  CS2R R164, SRZ ;  /* 0x0000000000a47805 */ /* 0x000fe4000001ff00 */
[----:B------:R-:W-:Y:S01]  /*1260*/  CS2R R166, SRZ ;  /* 0x0000000000a67805 */ /* 0x000fe2000001ff00 */
[----:B------:R1:W-:Y:S01]  /*1270*/  STL [R1+0x10], RZ ;  /* 0x000010ff01007387 */ /* 0x0003e20000100800 */
[----:B------:R-:W-:-:S02]  /*1280*/  CS2R R168, SRZ ;  /* 0x0000000000a87805 */ /* 0x000fc4000001ff00 */
        /* <DEDUP_REMOVED lines=99> */
[----:B------:R-:W-:-:S03]  /*18c0*/  IMAD.MOV.U32 R62, RZ, RZ, RZ ;  /* 0x000000ffff3e7224 */ /* 0x000fc600078e00ff */
[----:B------:R1:W-:Y:S04]  /*18d0*/  STL [R1+0x78], RZ ;  /* 0x000078ff01007387 */ /* 0x0003e80000100800 */
        /* <DEDUP_REMOVED lines=32> */
[----:B------:R1:W-:Y:S01]  /*1ae0*/  STL [R1+0xfc], RZ ;  /* 0x0000fcff01007387 */ /* 0x0003e20000100800 */
[----:B------:R-:W-:Y:S05]  /*1af0*/  @P0 BRA `(.L_x_45) ;  /* 0x0000000000280947 */ /* 0x000fea0003800000 */
[----:B-1-3--:R-:W1:Y:S01]  /*1b00*/  S2R R0, SR_LANEID ;  /* 0x0000000000007919 */ /* 0x00ae620000000000 */
[----:B------:R-:W-:Y:S05]  /*1b10*/  WARPSYNC.ALL ;  /* 0x0000000000007948 */ /* 0x000fea0003800000 */
[----:B-1----:R-:W-:-:S05]  /*1b20*/  IMAD.SHL.U32 R0, R0, 0x4, RZ ;  /* 0x0000000400007824 */ /* 0x002fca00078e00ff */
[----:B------:R-:W1:Y:S01]  /*1b30*/  LDS R7, [R0+UR24] ;  /* 0x0000001800077984 */ /* 0x000e620008000800 */
[----:B--2-4-:R-:W-:-:S05]  /*1b40*/  IADD3 R4, P3, R0, UR30, RZ ;  /* 0x0000001e00047c10 */ /* 0x014fca000ff7e0ff */
[----:B------:R-:W-:-:S05]  /*1b50*/  IMAD.X R5, RZ, RZ, UR31, P3 ;  /* 0x0000001fff057e24 */ /* 0x000fca00098e06ff */
[----:B-1----:R1:W5:Y:S01]  /*1b60*/  ATOMG.E.EXCH.STRONG.GPU PT, RZ, [R4], R7 ;  /* 0x0000000704ff73a8 */ /* 0x00236200041ee100 */
[----:B------:R-:W-:-:S04]  /*1b70*/  DEPBAR {5,4,3,2,1,0} ;  /* 0x0000003f0000791a */ /* 0x000fc80000000000 */
[----:B------:R1:W-:Y:S01]  /*1b80*/  UTMACCTL.IV [UR30] ;  /* 0x000000001e0079b9 */ /* 0x0003e20008000000 */
[----:B------:R-:W-:Y:S01]  /*1b90*/  NOP ;  /* 0x0000000000007918 */ /* 0x000fe20000000000 */
.L_x_45:
[----:B------:R-:W-:Y:S05]  /*1ba0*/  @P0 BRA `(.L_x_46) ;  /* 0x00000000000c0947 */ /* 0x000fea0003800000 */
[----:B------:R0:W-:Y:S01]  /*1bb0*/  UTMACMDFLUSH ;  /* 0x00000000000079b7 */ /* 0x0001e20000000000 */
[----:B------:R-:W-:Y:S05]  /*1bc0*/  @P0 BRA `(.L_x_46) ;  /* 0x0000000000040947 */ /* 0x000fea0003800000 */
[----:B------:R-:W-:-:S04]  /*1bd0*/  DEPBAR.LE SB0, 0x0 ;  /* 0x000080000000791a */ /* 0x000fc80000000000 */
.L_x_46:
[----:B------:R-:W-:Y:S05]  /*1be0*/  WARPSYNC.ALL ;  /* 0x0000000000007948 */ /* 0x000fea0003800000 */
[----:B-----5:R-:W-:Y:S01]  /*1bf0*/  BAR.SYNC.DEFER_BLOCKING 0x0 ;  /* 0x0000000000007b1d */ /* 0x020fe20000010000 */
[----:B------:R-:W-:Y:S01]  /*1c00*/  USHF.L.U32 UR15, UR25, 0x7, URZ ;  /* 0x00000007190f7899 */ /* 0x000fe2000800063f */
[----:B------:R-:W-:Y:S01]  /*1c10*/  IMAD.MOV.U32 R63, RZ, RZ, RZ ;  /* 0x000000ffff3f7224 */ /* 0x000fe200078e00ff */
[----:B------:R-:W-:Y:S01]  /*1c20*/  USHF.L.U32 UR11, UR36, 0x8, URZ ;  /* 0x00000008240b7899 */ /* 0x000fe2000800063f */
[----:B------:R-:W-:Y:S02]  /*1c30*/  CS2R R64, SRZ ;  /* 0x0000000000407805 */ /* 0x000fe4000001ff00 */
[----:B------:R-:W-:Y:S01]  /*1c40*/  CS2R R66, SRZ ;  /* 0x0000000000427805 */ /* 0x000fe2000001ff00 */
[----:B------:R-:W-:Y:S01]  /*1c50*/  VOTEU.ALL UP3, P2 ;  /* 0x00000000003f7886 */ /* 0x000fe20001060000 */
[----:B------:R-:W-:Y:S01]  /*1c60*/  UMOV UR6, 0x1 ;  /* 0x0000000100067882 */ /* 0x000fe20000000000 */
[----:B------:R-:W-:Y:S01]  /*1c70*/  VOTEU.ALL UP2, P2 ;  /* 0x00000000003f7886 */ /* 0x000fe20001040000 */
[----:B------:R-:W-:Y:S01]  /*1c80*/  VOTEU.ALL UP1, P2 ;  /* 0x00000000003f7886 */ /* 0x000fe20001020000 */
[----:B------:R-:W-:Y:S01]  /*1c90*/  VOTEU.ALL UP0, P2 ;  /* 0x00000000003f7886 */ /* 0x000fe20001000000 */
[----:B------:R-:W-:-:S04]  /*1ca0*/  @!UP3 UIADD3 UR8, -UR6, 0x100000, URZ ;  /* 0x001000000608b890 */ /* 0x000fc8000fffe13f */
[----:B------:R-:W-:Y:S02]  /*1cb0*/  @!UP3 USHF.L.U32 UR9, UR8, 0xb, URZ ;  /* 0x0000000b0809b899 */ /* 0x000fe4000800063f */
[----:B------:R-:W-:Y:S01]  /*1cc0*/  @!UP3 USHF.L.U32 UR8, UR8, 0x1, URZ ;  /* 0x000000010808b899 */ /* 0x000fe2000800063f */
[----:B------:R-:W-:Y:S01]  /*1cd0*/  CS2R R68, SRZ ;  /* 0x0000000000447805 */ /* 0x000fe2000001ff00 */
        /* <DEDUP_REMOVED lines=12> */
[----:B------:R-:W-:Y:S01]  /*1da0*/  VOTEU.ALL UP3, P2 ;  /* 0x00000000003f7886 */ /* 0x000fe20001060000 */
[----:B------:R-:W-:Y:S02]  /*1db0*/  CS2R R76, SRZ ;  /* 0x00000000004c7805 */ /* 0x000fe4000001ff00 */
[----:B------:R-:W-:Y:S02]  /*1dc0*/  CS2R R78, SRZ ;  /* 0x00000000004e7805 */ /* 0x000fe4000001ff00 */
[----:B------:R-:W-:Y:S02]  /*1dd0*/  CS2R R80, SRZ ;  /* 0x0000000000507805 */ /* 0x000fe4000001ff00 */
[----:B------:R-:W-:Y:S01]  /*1de0*/  CS2R R82, SRZ ;  /* 0x0000000000527805 */ /* 0x000fe2000001ff00 */
[----:B------:R-:W2:Y:S02]  /*1df0*/  FENCE.VIEW.ASYNC.S ;  /* 0x00000000000073c6 */ /* 0x000ea40000000000 */
[----:B--2---:R2:W3:Y:S02]  /*1e00*/  @!UP2 SYNCS.EXCH.64 URZ, [UR24+0x18000], UR8 ;  /* 0x01800008183fa5b2 */ /* 0x0044e40008000100 */
[----:B---3--:R-:W-:Y:S01]  /*1e10*/  BAR.SYNC.DEFER_BLOCKING 0x0 ;  /* 0x0000000000007b1d */ /* 0x008fe20000010000 */
[----:B------:R-:W-:-:S02]  /*1e20*/  CS2R R84, SRZ ;  /* 0x0000000000547805 */ /* 0x000fc4000001ff00 */
[----:B------:R-:W-:-:S03]  /*1e30*/  CS2R R86, SRZ ;  /* 0x0000000000567805 */ /* 0x000fc6000001ff00 */
[----:B------:R2:W3:Y:S02]  /*1e40*/  @!UP1 SYNCS.EXCH.64 URZ, [UR24+0x18008], UR12 ;  /* 0x0180080c183f95b2 */ /* 0x0004e40008000100 */
[----:B---3--:R-:W-:Y:S06]  /*1e50*/  BAR.SYNC.DEFER_BLOCKING 0x0 ;  /* 0x0000000000007b1d */ /* 0x008fec0000010000 */
[----:B------:R2:W3:Y:S02]  /*1e60*/  @!UP0 SYNCS.EXCH.64 URZ, [UR24+0x18010], UR16 ;  /* 0x01801010183f85b2 */ /* 0x0004e40008000100 */
[----:B---3--:R-:W-:Y:S06]  /*1e70*/  BAR.SYNC.DEFER_BLOCKING 0x0 ;  /* 0x0000000000007b1d */ /* 0x008fec0000010000 */
[----:B------:R2:W3:Y:S02]  /*1e80*/  @!UP3 SYNCS.EXCH.64 URZ, [UR24+0x18018], UR6 ;  /* 0x01801806183fb5b2 */ /* 0x0004e40008000100 */
[----:B--2---:R-:W-:Y:S05]  /*1e90*/  @!P1 BRA `(.L_x_47) ;  /* 0x0000001400f09947 */ /* 0x004fea0003800000 */
[----:B------:R2:W-:Y:S01]  /*1ea0*/  STL [R1], RZ ;  /* 0x000000ff01007387 */ /* 0x0005e20000100800 */
[----:B------:R-:W-:Y:S02]  /*1eb0*/  CS2R R152, SRZ ;  /* 0x0000000000987805 */ /* 0x000fe4000001ff00 */
        /* <DEDUP_REMOVED lines=127> */
[----:B------:R-:W-:Y:S01]  /*26b0*/  UMOV UR5, URZ ;  /* 0x0000003f00057c82 */ /* 0x000fe20008000000 */
[----:B------:R-:W-:-:S02]  /*26c0*/  UMOV UR10, URZ ;  /* 0x0000003f000a7c82 */ /* 0x000fc40008000000 */
        /* <DEDUP_REMOVED lines=30> */
[----:B------:R2:W-:Y:S02]  /*28b0*/  STL [R1+0xfc], RZ ;  /* 0x0000fcff01007387 */ /* 0x0005e40000100800 */
.L_x_49:
[----:B---3--:R-:W-:Y:S01]  /*28c0*/  BAR.SYNC.DEFER_BLOCKING 0x0 ;  /* 0x0000000000007b1d */ /* 0x008fe20000010000 */
[----:B------:R-:W-:Y:S01]  /*28d0*/  ULEA UR18, UR5, UR24, 0x3 ;  /* 0x0000001805127291 */ /* 0x000fe2000f8e183f */
[----:B-1----:R-:W-:Y:S01]  /*28e0*/  @!P2 IMAD.MOV.U32 R0, RZ, RZ, 0x6000 ;  /* 0x00006000ff00a424 */ /* 0x002fe200078e00ff */
[----:B------:R-:W-:Y:S01]  /*28f0*/  ELECT P0, URZ, PT ;  /* 0x00000000003f782f */ /* 0x000fe20003800000 */
[----:B------:R-:W-:-:S03]  /*2900*/  ULEA UR8, UR5, UR24, 0xe ;  /* 0x0000001805087291 */ /* 0x000fc6000f8e703f */
[----:B------:R-:W-:Y:S02]  /*2910*/  ISETP.LT.U32.AND P0, PT, R2, 0x20, P0 ;  /* 0x000000200200780c */ /* 0x000fe40000701070 */
[----:B------:R-:W-:Y:S01]  /*2920*/  ELECT P1, URZ, PT ;  /* 0x00000000003f782f */ /* 0x000fe20003820000 */
[----:B------:R-:W-:-:S03]  /*2930*/  ULEA UR12, UR5, UR24, 0xd ;  /* 0x00000018050c7291 */ /* 0x000fc6000f8e683f */
[----:B------:R-:W-:Y:S01]  /*2940*/  ISETP.LT.U32.AND P1, PT, R2, 0x20, P1 ;  /* 0x000000200200780c */ /* 0x000fe20000f21070 */
[----:B------:R-:W-:Y:S01]  /*2950*/  UMOV UR14, UR10 ;  /* 0x0000000a000e7c82 */ /* 0x000fe20008000000 */
[----:B------:R-:W-:-:S05]  /*2960*/  UIADD3 UR12, UR12, 0x10000, URZ ;  /* 0x000100000c0c7890 */ /* 0x000fca000fffe03f */
[----:B------:R-:W-:Y:S01]  /*2970*/  VOTEU.ANY UP0, P0 ;  /* 0x00000000003f7886 */ /* 0x000fe20000000100 */
[----:B------:R-:W-:Y:S01]  /*2980*/  VOTEU.ANY UP2, P0 ;  /* 0x00000000003f7886 */ /* 0x000fe20000040100 */
[----:B------:R1:W-:Y:S01]  /*2990*/  @!P2 SYNCS.ARRIVE.TRANS64 RZ, [UR18+0x18000], R0 ;  /* 0x01800000ffffa9a7 */ /* 0x0003e20008000012 */
[----:B------:R3:W-:Y:S06]  /*29a0*/  MEMBAR.ALL.CTA ;  /* 0x0000000000007992 */ /* 0x0007ec0000008000 */
[----:B---3--:R-:W3:Y:S01]  /*29b0*/  FENCE.VIEW.ASYNC.S ;  /* 0x00000000000073c6 */ /* 0x008ee20000000000 */
[----:B------:R-:W-:Y:S01]  /*29c0*/  @UP0 UIADD3 UR9, UR18, 0x18000, URZ ;  /* 0x0001800012090890 */ /* 0x000fe2000fffe03f */
[----:B------:R-:W-:Y:S01]  /*29d0*/  @UP0 UMOV UR6, UR26 ;  /* 0x0000001a00060c82 */ /* 0x000fe20008000000 */
[----:B------:R-:W-:Y:S01]  /*29e0*/  @UP0 UMOV UR7, UR27 ;  /* 0x0000001b00070c82 */ /* 0x000fe20008000000 */
[----:B---3--:R-:W-:Y:S01]  /*29f0*/  VOTEU.ANY UP1, P1 ;  /* 0x00000000003f7886 */ /* 0x008fe20000820100 */
[----:B------:R-:W-:Y:S01]  /*2a00*/  VOTEU.ANY UP3, P1 ;  /* 0x00000000003f7886 */ /* 0x000fe20000860100 */
[----:B-1----:R-:W-:-:S03]  /*2a10*/  IMAD.U32 R0, RZ, RZ, UR4 ;  /* 0x00000004ff007e24 */ /* 0x002fc6000f8e00ff */
[----:B------:R-:W-:Y:S01]  /*2a20*/  @UP1 UIADD3 UR13, UR18, 0x18000, URZ ;  /* 0x00018000120d1890 */ /* 0x000fe2000fffe03f */
[----:B------:R-:W-:Y:S01]  /*2a30*/  @UP1 UMOV UR16, UR28 ;  /* 0x0000001c00101c82 */ /* 0x000fe20008000000 */
[----:B------:R-:W-:Y:S01]  /*2a40*/  @UP1 UMOV UR17, UR29 ;  /* 0x0000001d00111c82 */ /* 0x000fe20008000000 */
[----:B------:R-:W-:Y:S01]  /*2a50*/  SHF.L.U32 R0, R0, 0x1f, RZ ;  /* 0x0000001f00007819 */ /* 0x000fe200000006ff */
[----:B------:R-:W-:Y:S06]  /*2a60*/  BAR.SYNC.DEFER_BLOCKING 0x0 ;  /* 0x0000000000007b1d */ /* 0x000fec0000010000 */
[----:B------:R1:W-:Y:S02]  /*2a70*/  @UP2 UTMALDG.2D [UR8], [UR6] ;  /* 0x00000008060025b4 */ /* 0x0003e40008008000 */
[----:B------:R-:W-:Y:S06]  /*2a80*/  BAR.SYNC.DEFER_BLOCKING 0x0 ;  /* 0x0000000000007b1d */ /* 0x000fec0000010000 */
[----:B------:R1:W-:Y:S02]  /*2a90*/  @UP3 UTMALDG.2D [UR12], [UR16] ;  /* 0x0000000c100035b4 */ /* 0x0003e40008008000 */
[----:B------:R-:W-:Y:S06]  /*2aa0*/  BAR.SYNC.DEFER_BLOCKING 0x0 ;  /* 0x0000000000007b1d */ /* 0x000fec0000010000 */
[----:B------:R-:W3:Y:S02]  /*2ab0*/  SYNCS.PHASECHK.TRANS64.TRYWAIT P0, [UR18+0x18000], R0 ;  /* 0x01800000ff0075a7 */ /* 0x000ee40008000152 */
[----:B-1-3--:R-:W-:Y:S05]  /*2ac0*/  @!P0 BRA `(.L_x_48) ;  /* 0x0000001c00348947 */ /* 0x00afea0003800000 */
.L_x_50:
[----:B------:R-:W-:Y:S01]  /*2ad0*/  STL.64 [R1+0x1f8], R86 ;  /* 0x0001f85601007387 */ /* 0x000fe20000100a00 */
[----:B------:R-:W-:Y:S01]  /*2ae0*/  USHF.R.U32.HI UR16, URZ, 0x4, UR8 ;  /* 0x000000043f107899 */ /* 0x000fe20008011608 */
[----:B------:R-:W1:Y:S02]  /*2af0*/  LDC R0, c[0x0][0x230] ;  /* 0x00008c00ff007b82 */ /* 0x000e640000000800 */
[----:B------:R-:W-:Y:S04]  /*2b00*/  STL.64 [R1+0x1f0], R84 ;  /* 0x0001f05401007387 */ /* 0x000fe80000100a00 */
        /* <DEDUP_REMOVED lines=29> */
[----:B------:R3:W-:Y:S04]  /*2ce0*/  STL.64 [R1+0x100], R24 ;  /* 0x0001001801007387 */ /* 0x0007e80000100a00 */
[----:B---3--:R-:W3:Y:S04]  /*2cf0*/  LDL.LU.64 R24, [R1] ;  /* 0x0000000001187983 */ /* 0x008ee80000300a00 */
[----:B------:R-:W3:Y:S04]  /*2d00*/  LDL.LU.64 R26, [R1+0x8] ;  /* 0x00000800011a7983 */ /* 0x000ee80000300a00 */
        /* <DEDUP_REMOVED lines=29> */
[----:B------:R-:W3:Y:S01]  /*2ee0*/  LDL.LU.64 R86, [R1+0xf8] ;  /* 0x0000f80001567983 */ /* 0x000ee20000300a00 */
[----:B------:R-:W-:-:S02]  /*2ef0*/  USHF.R.U32.HI UR6, URZ, 0x4, UR12 ;  /* 0x000000043f067899 */ /* 0x000fc4000801160c */
[----:B------:R-:W-:Y:S02]  /*2f00*/  USGXT.U32 UR16, UR16, 0xe ;  /* 0x0000000e1010789a */ /* 0x000fe40008000000 */
[----:B------:R-:W-:Y:S01]  /*2f10*/  USGXT.U32 UR6, UR6, 0xe ;  /* 0x0000000e0606789a */ /* 0x000fe20008000000 */
[----:B------:R-:W-:Y:S01]  /*2f20*/  UMOV UR17, 0x80000020 ;  /* 0x8000002000117882 */ /* 0x000fe20000000000 */
[----:B------:R-:W-:Y:S01]  /*2f30*/  UMOV UR19, 0x80000020 ;  /* 0x8000002000137882 */ /* 0x000fe20000000000 */
[----:B------:R-:W-:Y:S01]  /*2f40*/  UIADD3 UR20, UP0, UR16, 0x2, URZ ;  /* 0x0000000210147890 */ /* 0x000fe2000ff1e03f */
[----:B------:R-:W-:-:S03]  /*2f50*/  UMOV UR8, URZ ;  /* 0x0000003f00087c82 */ /* 0x000fc60008000000 */
[----:B------:R-:W-:Y:S01]  /*2f60*/  UMOV UR18, UR6 ;  /* 0x0000000600127c82 */ /* 0x000fe20008000000 */
[----:B------:R-:W-:Y:S01]  /*2f70*/  UMOV UR22, 0xfffffffe ;  /* 0xfffffffe00167882 */ /* 0x000fe20000000000 */
[----:B------:R-:W-:Y:S01]  /*2f80*/  UMOV UR23, 0x7fffffdf ;  /* 0x7fffffdf00177882 */ /* 0x000fe20000000000 */
[----:B------:R-:W-:Y:S01]  /*2f90*/  UMOV UR7, URZ ;  /* 0x0000003f00077c82 */ /* 0x000fe20008000000 */
[----:B------:R-:W-:Y:S02]  /*2fa0*/  UIADD3.X UR21, UR8, -0x7fffffe0, URZ, UP0, !UPT ;  /* 0x8000002008157890 */ /* 0x000fe400087fe43f */
[----:B------:R-:W-:Y:S01]  /*2fb0*/  UIADD3.64 UR22, UR6, -UR22, URZ ;  /* 0x8000001606167297 */ /* 0x000fe2000fffe03f */
[----:B---3--:R-:W-:-:S06]  /*2fc0*/  WARPGROUP.ARRIVE ;  /* 0x00000000000079c5 */ /* 0x008fcc0000000000 */
[----:B------:R-:W-:Y:S01]  /*2fd0*/  HGMMA.64x128x16.F32 R24, gdesc[UR16], R24, gsb0 ;  /* 0x01e00000101879f0 */ /* 0x000fe20008000818 */
[----:B------:R-:W-:Y:S02]  /*2fe0*/  UIADD3.64 UR16, UR20, 0xfe, URZ ;  /* 0x000000fe14107897 */ /* 0x000fe4000fffe03f */
[----:B------:R-:W-:Y:S02]  /*2ff0*/  WARPGROUP.DEPBAR.LE gsb0, 0x0 ;  /* 0x00008000000079c5 */ /* 0x000fe40000010000 */
[----:B------:R-:W-:-:S07]  /*3000*/  WARPGROUP.ARRIVE ;  /* 0x00000000000079c5 */ /* 0x000fce0000000000 */
[----:B------:R-:W-:Y:S01]  /*3010*/  HGMMA.64x128x16.F32 R24, gdesc[UR20], R24, gsb0 ;  /* 0x01e00000141879f0 */ /* 0x000fe20008000818 */
[----:B------:R-:W-:Y:S01]  /*3020*/  UIADD3.64 UR32, UR20, 0x100, URZ ;  /* 0x0000010014207897 */ /* 0x000fe2000fffe03f */
[----:B------:R-:W-:Y:S01]  /*3030*/  UMOV UR34, UR22 ;  /* 0x0000001600227c82 */ /* 0x000fe20008000000 */
[----:B------:R-:W-:Y:S01]  /*3040*/  UMOV UR35, UR23 ;  /* 0x0000001700237c82 */ /* 0x000fe20008000000 */
[----:B------:R-:W-:Y:S02]  /*3050*/  WARPGROUP.DEPBAR.LE gsb0, 0x0 ;  /* 0x00008000000079c5 */ /* 0x000fe40000010000 */
[----:B------:R-:W-:Y:S01]  /*3060*/  WARPGROUP.ARRIVE ;  /* 0x00000000000079c5 */ /* 0x000fe20000000000 */
[----:B------:R-:W-:Y:S04]  /*3070*/  STL.64 [R1], R24 ;  /* 0x0000001801007387 */ /* 0x000fe80000100a00 */
[----:B------:R-:W-:Y:S01]  /*3080*/  STL.64 [R1+0x8], R26 ;  /* 0x0000081a01007387 */ /* 0x000fe20000100a00 */
[----:B------:R-:W-:Y:S03]  /*3090*/  HGMMA.64x128x16.F32 R152, gdesc[UR16], R152, gsb0 ;  /* 0x01e00000109879f0 */ /* 0x000fe60008000898 */
        /* <DEDUP_REMOVED lines=30> */
[----:B---3--:R-:W3:Y:S01]  /*3280*/  LDL.LU.64 R86, [R1+0x1f8] ;  /* 0x0001f80001567983 */ /* 0x008ee20000300a00 */
[----:B------:R-:W-:-:S02]  /*3290*/  WARPGROUP.DEPBAR.LE gsb0, 0x0 ;  /* 0x00008000000079c5 */ /* 0x000fc40000010000 */
[----:B------:R-:W-:Y:S01]  /*32a0*/  WARPGROUP.ARRIVE ;  /* 0x00000000000079c5 */ /* 0x000fe20000000000 */
[----:B------:R-:W3:Y:S04]  /*32b0*/  LDL.LU.64 R84, [R1+0x1f0] ;  /* 0x0001f00001547983 */ /* 0x000ee80000300a00 */
[----:B------:R-:W3:Y:S01]  /*32c0*/  LDL.LU.64 R82, [R1+0x1e8] ;  /* 0x0001e80001527983 */ /* 0x000ee20000300a00 */
[----:B------:R-:W-:Y:S03]  /*32d0*/  HGMMA.64x128x16.F32 R152, gdesc[UR32], R152, gsb0 ;  /* 0x01e00000209879f0 */ /* 0x000fe60008000898 */
        /* <DEDUP_REMOVED lines=29> */
[----:B------:R-:W-:-:S02]  /*34b0*/  UIADD3.64 UR16, UR20, 0x1fe, URZ ;  /* 0x000001fe14107897 */ /* 0x000fc4000fffe03f */
[----:B------:R-:W-:Y:S01]  /*34c0*/  UIADD3.64 UR32, UR20, 0x200, URZ ;  /* 0x0000020014207897 */ /* 0x000fe2000fffe03f */
[----:B------:R-:W-:Y:S01]  /*34d0*/  UMOV UR34, UR22 ;  /* 0x0000001600227c82 */ /* 0x000fe20008000000 */
[----:B------:R-:W-:Y:S01]  /*34e0*/  UMOV UR35, UR23 ;  /* 0x0000001700237c82 */ /* 0x000fe20008000000 */
[----:B------:R-:W-:Y:S02]  /*34f0*/  UIADD3 UR10, UR10, 0x20, URZ ;  /* 0x000000200a0a7890 */ /* 0x000fe4000fffe03f */
[----:B------:R-:W-:-:S04]  /*3500*/  UIADD3 UR5, UR5, 0x1, URZ ;  /* 0x0000000105057890 */ /* 0x000fc8000fffe03f */
[----:B-1----:R-:W-:Y:S01]  /*3510*/  ISETP.LE.AND P0, PT, R0, UR10, PT ;  /* 0x0000000a00007c0c */ /* 0x002fe2000bf03270 */
[----:B------:R-:W-:-:S04]  /*3520*/  UISETP.NE.U32.AND UP0, UPT, UR5, 0x4, UPT ;  /* 0x000000040500788c */ /* 0x000fc8000bf05070 */
[----:B------:R-:W-:Y:S01]  /*3530*/  USEL UR6, URZ, 0x1, UP0 ;  /* 0x000000013f067887 */ /* 0x000fe20008000000 */
[----:B------:R-:W-:Y:S02]  /*3540*/  WARPGROUP.DEPBAR.LE gsb0, 0x0 ;  /* 0x00008000000079c5 */ /* 0x000fe40000010000 */
[----:B------:R-:W-:Y:S01]  /*3550*/  WARPGROUP.ARRIVE ;  /* 0x00000000000079c5 */ /* 0x000fe20000000000 */
[----:B------:R-:W-:Y:S02]  /*3560*/  USEL UR5, UR5, URZ, UP0 ;  /* 0x0000003f05057287 */ /* 0x000fe40008000000 */
[----:B------:R-:W-:-:S03]  /*3570*/  ULOP3.LUT UR4, UR4, UR6, URZ, 0x3c, !UPT ;  /* 0x0000000604047292 */ /* 0x000fc6000f8e3c3f */
[----:B------:R-:W-:Y:S01]  /*3580*/  HGMMA.64x128x16.F32 R88, gdesc[UR16], R88, gsb0 ;  /* 0x01e00000105879f0 */ /* 0x000fe20008000858 */
[----:B------:R-:W-:Y:S02]  /*3590*/  UIADD3.64 UR16, UR20, 0x2fe, URZ ;  /* 0x000002fe14107897 */ /* 0x000fe4000fffe03f */
[----:B------:R-:W-:Y:S01]  /*35a0*/  UIADD3.64 UR20, UR20, 0x300, URZ ;  /* 0x0000030014147897 */ /* 0x000fe2000fffe03f */
[----:B------:R-:W-:Y:S02]  /*35b0*/  WARPGROUP.DEPBAR.LE gsb0, 0x0 ;  /* 0x00008000000079c5 */ /* 0x000fe40000010000 */
[----:B------:R-:W-:-:S06]  /*35c0*/  WARPGROUP.ARRIVE ;  /* 0x00000000000079c5 */ /* 0x000fcc0000000000 */
[----:B------:R-:W-:Y:S03]  /*35d0*/  HGMMA.64x128x16.F32 R88, gdesc[UR32], R88, gsb0 ;  /* 0x01e00000205879f0 */ /* 0x000fe60008000858 */
[----:B------:R-:W-:Y:S02]  /*35e0*/  WARPGROUP.DEPBAR.LE gsb0, 0x0 ;  /* 0x00008000000079c5 */ /* 0x000fe40000010000 */
[----:B---3--:R-:W-:-:S07]  /*35f0*/  WARPGROUP.ARRIVE ;  /* 0x00000000000079c5 */ /* 0x008fce0000000000 */
[----:B------:R-:W-:Y:S03]  /*3600*/  HGMMA.64x128x16.F32 R24, gdesc[UR16], R24, gsb0 ;  /* 0x01e00000101879f0 */ /* 0x000fe60008000818 */
[----:B------:R-:W-:Y:S02]  /*3610*/  WARPGROUP.DEPBAR.LE gsb0, 0x0 ;  /* 0x00008000000079c5 */ /* 0x000fe40000010000 */
[----:B------:R-:W-:-:S07]  /*3620*/  WARPGROUP.ARRIVE ;  /* 0x00000000000079c5 */ /* 0x000fce0000000000 */
[----:B------:R-:W-:Y:S03]  /*3630*/  HGMMA.64x128x16.F32 R24, gdesc[UR20], R24, gsb0 ;  /* 0x01e00000141879f0 */ /* 0x000fe60008000818 */
[----:B------:R-:W-:Y:S02]  /*3640*/  WARPGROUP.DEPBAR.LE gsb0, 0x0 ;  /* 0x00008000000079c5 */ /* 0x000fe40000010000 */
[----:B------:R-:W-:Y:S05]  /*3650*/  @!P0 BRA `(.L_x_49) ;  /* 0xfffffff000988947 */ /* 0x000fea000383ffff */
.L_x_47:
[----:B------:R5:W-:Y:S04]  /*3660*/  STL [R1+0x10c], R84 ;  /* 0x00010c5401007387 */ /* 0x000be80000100800 */
[----:B------:R-:W2:Y:S01]  /*3670*/  LDL.LU R8, [R1] ;  /* 0x0000000001087983 */ /* 0x000ea20000300800 */
[----:B---3--:R-:W-:Y:S06]  /*3680*/  BAR.SYNC.DEFER_BLOCKING 0x0 ;  /* 0x0000000000007b1d */ /* 0x008fec0000010000 */
[----:B-----5:R-:W2:Y:S04]  /*3690*/  LDL.LU R84, [R1+0x4] ;  /* 0x0000040001547983 */ /* 0x020ea80000300800 */
[----:B------:R3:W-:Y:S04]  /*36a0*/  STL [R1+0x108], R85 ;  /* 0x0001085501007387 */ /* 0x0007e80000100800 */
[----:B---3--:R-:W3:Y:S01]  /*36b0*/  LDL.LU R85, [R1+0xc] ;  /* 0x00000c0001557983 */ /* 0x008ee20000300800 */
[----:B------:R-:W5:Y:S03]  /*36c0*/  @!P2 SYNCS.CCTL.IV [UR24+0x18000] ;  /* 0x01800000ff00a9b1 */ /* 0x000f660008000018 */
[----:B------:R-:W3:Y:S04]  /*36d0*/  LDL.LU R9, [R1+0x8] ;  /* 0x0000080001097983 */ /* 0x000ee80000300800 */
[----:B------:R1:W-:Y:S01]  /*36e0*/  STL [R1+0x104], R86 ;  /* 0x0001045601007387 */ /* 0x0003e20000100800 */
[----:B-----5:R-:W-:Y:S06]  /*36f0*/  BAR.SYNC.DEFER_BLOCKING 0x0 ;  /* 0x0000000000007b1d */ /* 0x020fec0000010000 */
[----:B-1----:R-:W5:Y:S04]  /*3700*/  LDL.LU R86, [R1+0x14] ;  /* 0x0000140001567983 */ /* 0x002f680000300800 */
[----:B------:R-:W5:Y:S04]  /*3710*/  LDL.LU R10, [R1+0x10] ;  /* 0x00001000010a7983 */ /* 0x000f680000300800 */
[----:B------:R1:W-:Y:S01]  /*3720*/  STL [R1+0x100], R87 ;  /* 0x0001005701007387 */ /* 0x0003e20000100800 */
[----:B------:R-:W4:Y:S02]  /*3730*/  @!P2 SYNCS.CCTL.IV [UR24+0x18008] ;  /* 0x01800800ff00a9b1 */ /* 0x000f240008000018 */
[----:B----4-:R-:W-:Y:S06]  /*3740*/  BAR.SYNC.DEFER_BLOCKING 0x0 ;  /* 0x0000000000007b1d */ /* 0x010fec0000010000 */
[----:B-1----:R-:W4:Y:S04]  /*3750*/  LDL.LU R87, [R1+0x1c] ;  /* 0x00001c0001577983 */ /* 0x002f280000300800 */
[----:B------:R-:W4:Y:S04]  /*3760*/  LDL.LU R11, [R1+0x18] ;  /* 0x00001800010b7983 */ /* 0x000f280000300800 */
[----:B------:R-:W4:Y:S04]  /*3770*/  LDL.LU R3, [R1+0x24] ;  /* 0x0000240001037983 */ /* 0x000f280000300800 */
[----:B------:R-:W4:Y:S04]  /*3780*/  LDL.LU R4, [R1+0x20] ;  /* 0x0000200001047983 */ /* 0x000f280000300800 */
[----:B------:R-:W4:Y:S01]  /*3790*/  LDL.LU R2, [R1+0x2c] ;  /* 0x00002c0001027983 */ /* 0x000f220000300800 */
[----:B------:R-:W-:Y:S01]  /*37a0*/  F2FP.F16.F32.PACK_AB R88, R89, R88 ;  /* 0x000000585958723e */ /* 0x000fe200000000ff */
[----:B------:R-:W1:Y:S02]  /*37b0*/  @!P2 SYNCS.CCTL.IV [UR24+0x18010] ;  /* 0x01801000ff00a9b1 */ /* 0x000e640008000018 */
[----:B------:R-:W4:Y:S04]  /*37c0*/  LDL.LU R5, [R1+0x28] ;  /* 0x0000280001057983 */ /* 0x000f280000300800 */
        /* <DEDUP_REMOVED lines=51> */
[----:B------:R-:W4:Y:S01]  /*3b00*/  LDL.LU R0, [R1+0xf8] ;  /* 0x0000f80001007983 */ /* 0x000f220000300800 */
[----:B--2---:R-:W-:Y:S01]  /*3b10*/  F2FP.F16.F32.PACK_AB R8, R84, R8 ;  /* 0x000000085408723e */ /* 0x004fe200000000ff */
[----:B-1----:R-:W-:Y:S06]  /*3b20*/  BAR.SYNC.DEFER_BLOCKING 0x0 ;  /* 0x0000000000007b1d */ /* 0x002fec0000010000 */
[----:B------:R-:W2:Y:S01]  /*3b30*/  LDL.LU R84, [R1+0x10c] ;  /* 0x00010c0001547983 */ /* 0x000ea20000300800 */
[----:B---3--:R-:W-:-:S03]  /*3b40*/  F2FP.F16.F32.PACK_AB R9, R85, R9 ;  /* 0x000000095509723e */ /* 0x008fc600000000ff */
[----:B------:R-:W2:Y:S01]  /*3b50*/  LDL.LU R85, [R1+0x108] ;  /* 0x0001080001557983 */ /* 0x000ea20000300800 */
[----:B-----5:R-:W-:Y:S02]  /*3b60*/  F2FP.F16.F32.PACK_AB R10, R86, R10 ;  /* 0x0000000a560a723e */ /* 0x020fe400000000ff */
[----:B------:R-:W-:Y:S01]  /*3b70*/  F2FP.F16.F32.PACK_AB R24, R25, R24 ;  /* 0x000000181918723e */ /* 0x000fe200000000ff */
[----:B------:R-:W3:Y:S01]  /*3b80*/  LDL.LU R86, [R1+0x104] ;  /* 0x0001040001567983 */ /* 0x000ee20000300800 */
[----:B----4-:R-:W-:Y:S02]  /*3b90*/  F2FP.F16.F32.PACK_AB R11, R87, R11 ;  /* 0x0000000b570b723e */ /* 0x010fe400000000ff */
[----:B------:R-:W-:Y:S01]  /*3ba0*/  ELECT P0, URZ, PT ;  /* 0x00000000003f782f */ /* 0x000fe20003800000 */
[----:B------:R-:W3:Y:S01]  /*3bb0*/  LDL.LU R87, [R1+0x100] ;  /* 0x0001000001577983 */ /* 0x000ee20000300800 */
[----:B------:R-:W-:Y:S01]  /*3bc0*/  F2FP.F16.F32.PACK_AB R89, R91, R90 ;  /* 0x0000005a5b59723e */ /* 0x000fe200000000ff */
[----:B------:R-:W1:Y:S01]  /*3bd0*/  @!P2 SYNCS.CCTL.IV [UR24+0x18018] ;  /* 0x01801800ff00a9b1 */ /* 0x000e620008000018 */
[----:B------:R-:W-:Y:S01]  /*3be0*/  F2FP.F16.F32.PACK_AB R90, R93, R92 ;  /* 0x0000005c5d5a723e */ /* 0x000fe200000000ff */
[----:B------:R-:W-:Y:S01]  /*3bf0*/  UMOV UR10, UR11 ;  /* 0x0000000b000a7c82 */ /* 0x000fe20008000000 */
[----:B------:R-:W-:-:S02]  /*3c00*/  F2FP.F16.F32.PACK_AB R25, R27, R26 ;  /* 0x0000001a1b19723e */ /* 0x000fc400000000ff */
[----:B------:R-:W-:Y:S02]  /*3c10*/  F2FP.F16.F32.PACK_AB R4, R3, R4 ;  /* 0x000000040304723e */ /* 0x000fe400000000ff */
[----:B------:R-:W4:Y:S01]  /*3c20*/  S2R R3, SR_TID.X ;  /* 0x0000000000037919 */ /* 0x000f220000002100 */
[----:B------:R-:W-:Y:S02]  /*3c30*/  F2FP.F16.F32.PACK_AB R26, R29, R28 ;  /* 0x0000001c1d1a723e */ /* 0x000fe400000000ff */
[----:B------:R-:W-:Y:S02]  /*3c40*/  F2FP.F16.F32.PACK_AB R152, R153, R152 ;  /* 0x000000989998723e */ /* 0x000fe400000000ff */
[----:B------:R-:W-:Y:S02]  /*3c50*/  F2FP.F16.F32.PACK_AB R5, R2, R5 ;  /* 0x000000050205723e */ /* 0x000fe400000000ff */
[----:B------:R-:W-:Y:S02]  /*3c60*/  F2FP.F16.F32.PACK_AB R153, R155, R154 ;  /* 0x0000009a9b99723e */ /* 0x000fe400000000ff */
[----:B------:R-:W-:-:S02]  /*3c70*/  F2FP.F16.F32.PACK_AB R184, R185, R184 ;  /* 0x000000b8b9b8723e */ /* 0x000fc400000000ff */
[----:B------:R-:W-:Y:S02]  /*3c80*/  F2FP.F16.F32.PACK_AB R154, R157, R156 ;  /* 0x0000009c9d9a723e */ /* 0x000fe400000000ff */
        /* <DEDUP_REMOVED lines=9> */
[----:B------:R-:W-:Y:S01]  /*3d20*/  F2FP.F16.F32.PACK_AB R56, R57, R56 ;  /* 0x000000383938723e */ /* 0x000fe200000000ff */
[C---:B----4-:R-:W-:Y:S01]  /*3d30*/  IMAD.SHL.U32 R93, R3.reuse, 0x10, RZ ;  /* 0x00000010035d7824 */ /* 0x050fe200078e00ff */
[----:B------:R-:W-:-:S02]  /*3d40*/  LOP3.LUT R2, R3, 0x7f, RZ, 0xc0, !PT ;  /* 0x0000007f03027812 */ /* 0x000fc400078ec0ff */
[----:B------:R-:W-:Y:S02]  /*3d50*/  SHF.R.U32.HI R28, RZ, 0x5, R3 ;  /* 0x00000005ff1c7819 */ /* 0x000fe40000011603 */
[----:B------:R-:W-:Y:S02]  /*3d60*/  ISETP.LT.U32.AND P0, PT, R2, 0x40, P0 ;  /* 0x000000400200780c */ /* 0x000fe40000701070 */
[----:B------:R-:W-:Y:S02]  /*3d70*/  F2FP.F16.F32.PACK_AB R27, R31, R30 ;  /* 0x0000001e1f1b723e */ /* 0x000fe400000000ff */
[----:B------:R-:W-:Y:S02]  /*3d80*/  F2FP.F16.F32.PACK_AB R57, R59, R58 ;  /* 0x0000003a3b39723e */ /* 0x000fe400000000ff */
[----:B------:R-:W-:Y:S02]  /*3d90*/  F2FP.F16.F32.PACK_AB R58, R61, R60 ;  /* 0x0000003c3d3a723e */ /* 0x000fe400000000ff */
[----:B------:R-:W-:-:S02]  /*3da0*/  F2FP.F16.F32.PACK_AB R59, R63, R62 ;  /* 0x0000003e3f3b723e */ /* 0x000fc400000000ff */
[----:B------:R-:W-:Y:S02]  /*3db0*/  F2FP.F16.F32.PACK_AB R6, R252, R6 ;  /* 0x00000006fc06723e */ /* 0x000fe400000000ff */
[----:B------:R-:W-:Y:S01]  /*3dc0*/  F2FP.F16.F32.PACK_AB R7, R251, R7 ;  /* 0x00000007fb07723e */ /* 0x000fe200000000ff */
[----:B------:R-:W-:Y:S01]  /*3dd0*/  VOTEU.ANY UP0, P0 ;  /* 0x00000000003f7886 */ /* 0x000fe20000000100 */
[----:B------:R-:W-:Y:S01]  /*3de0*/  F2FP.F16.F32.PACK_AB R160, R161, R160 ;  /* 0x000000a0a1a0723e */ /* 0x000fe200000000ff */
[----:B------:R-:W-:Y:S01]  /*3df0*/  VOTEU.ANY UP1, P0 ;  /* 0x00000000003f7886 */ /* 0x000fe20000020100 */
[----:B------:R-:W-:Y:S02]  /*3e00*/  F2FP.F16.F32.PACK_AB R161, R163, R162 ;  /* 0x000000a2a3a1723e */ /* 0x000fe400000000ff */
[----:B------:R-:W-:Y:S01]  /*3e10*/  F2FP.F16.F32.PACK_AB R192, R193, R192 ;  /* 0x000000c0c1c0723e */ /* 0x000fe200000000ff */
[----:B------:R-:W-:Y:S01]  /*3e20*/  @UP0 UMOV UR6, UR30 ;  /* 0x0000001e00060c82 */ /* 0x000fe20008000000 */
[----:B------:R-:W-:Y:S01]  /*3e30*/  F2FP.F16.F32.PACK_AB R162, R165, R164 ;  /* 0x000000a4a5a2723e */ /* 0x000fe200000000ff */
[----:B------:R-:W-:Y:S01]  /*3e40*/  @UP0 UMOV UR7, UR31 ;  /* 0x0000001f00070c82 */ /* 0x000fe20008000000 */
        /* <DEDUP_REMOVED lines=78> */
[----:B------:R-:W-:Y:S01]  /*4330*/  IMAD.SHL.U32 R0, R3, 0x80, RZ ;  /* 0x0000008003007824 */ /* 0x000fe200078e00ff */
[----:B------:R-:W-:-:S02]  /*4340*/  F2FP.F16.F32.PACK_AB R144, R145, R144 ;  /* 0x000000909190723e */ /* 0x000fc400000000ff */
[----:B------:R-:W-:Y:S02]  /*4350*/  F2FP.F16.F32.PACK_AB R114, R117, R116 ;  /* 0x000000747572723e */ /* 0x000fe400000000ff */
[----:B------:R-:W-:Y:S02]  /*4360*/  LOP3.LUT R0, R0, 0x780, RZ, 0xc0, !PT ;  /* 0x0000078000007812 */ /* 0x000fe400078ec0ff */
[----:B------:R-:W-:Y:S02]  /*4370*/  F2FP.F16.F32.PACK_AB R115, R119, R118 ;  /* 0x000000767773723e */ /* 0x000fe400000000ff */
[----:B------:R-:W-:Y:S02]  /*4380*/  LOP3.LUT R0, R0, 0x70, R93, 0xf8, !PT ;  /* 0x0000007000007812 */ /* 0x000fe400078ef85d */
[----:B------:R-:W-:Y:S02]  /*4390*/  F2FP.F16.F32.PACK_AB R145, R147, R146 ;  /* 0x000000929391723e */ /* 0x000fe400000000ff */
[----:B------:R-:W-:Y:S01]  /*43a0*/  LOP3.LUT R0, R0, 0x10, R3, 0x78, !PT ;  /* 0x0000001000007812 */ /* 0x000fe200078e7803 */
[----:B------:R-:W-:Y:S01]  /*43b0*/  IMAD.SHL.U32 R3, R3, 0x40, RZ ;  /* 0x0000004003037824 */ /* 0x000fe200078e00ff */
[----:B------:R-:W-:-:S02]  /*43c0*/  F2FP.F16.F32.PACK_AB R48, R49, R48 ;  /* 0x000000303130723e */ /* 0x000fc400000000ff */
[----:B------:R-:W-:Y:S02]  /*43d0*/  F2FP.F16.F32.PACK_AB R146, R149, R148 ;  /* 0x000000949592723e */ /* 0x000fe400000000ff */
[----:B------:R-:W-:Y:S02]  /*43e0*/  LOP3.LUT R0, R0, 0x1800, R3, 0xf8, !PT ;  /* 0x0000180000007812 */ /* 0x000fe400078ef803 */
[----:B------:R-:W-:Y:S02]  /*43f0*/  F2FP.F16.F32.PACK_AB R147, R151, R150 ;  /* 0x000000969793723e */ /* 0x000fe400000000ff */
[C---:B------:R-:W-:Y:S01]  /*4400*/  LOP3.LUT R3, R0.reuse, 0x20, RZ, 0x3c, !PT ;  /* 0x0000002000037812 */ /* 0x040fe200078e3cff */
[----:B------:R-:W-:Y:S01]  /*4410*/  VIADD R2, R0, UR24 ;  /* 0x0000001800027c36 */ /* 0x000fe20008000000 */
[----:B------:R-:W-:Y:S02]  /*4420*/  F2FP.F16.F32.PACK_AB R49, R51, R50 ;  /* 0x000000323331723e */ /* 0x000fe400000000ff */
[----:B------:R-:W-:Y:S01]  /*4430*/  F2FP.F16.F32.PACK_AB R80, R81, R80 ;  /* 0x000000505150723e */ /* 0x000fe200000000ff */
[----:B------:R-:W-:Y:S01]  /*4440*/  VIADD R3, R3, UR24 ;  /* 0x0000001803037c36 */ /* 0x000fe20008000000 */
[----:B-1----:R1:W-:Y:S01]  /*4450*/  STSM.16.M88.4 [R2], R8 ;  /* 0x0000000802007844 */ /* 0x0023e20000000200 */
[----:B------:R-:W-:-:S02]  /*4460*/  F2FP.F16.F32.PACK_AB R50, R53, R52 ;  /* 0x000000343532723e */ /* 0x000fc400000000ff */
[----:B------:R-:W-:Y:S01]  /*4470*/  F2FP.F16.F32.PACK_AB R51, R55, R54 ;  /* 0x000000363733723e */ /* 0x000fe200000000ff */
[----:B------:R-:W-:Y:S01]  /*4480*/  STSM.16.M88.4 [R2+0x8000], R20 ;  /* 0x0080001402007844 */ /* 0x000fe20000000200 */
[----:B------:R-:W-:Y:S02]  /*4490*/  F2FP.F16.F32.PACK_AB R81, R83, R82 ;  /* 0x000000525351723e */ /* 0x000fe400000000ff */
[----:B--2---:R-:W-:Y:S01]  /*44a0*/  F2FP.F16.F32.PACK_AB R82, R85, R84 ;  /* 0x000000545552723e */ /* 0x004fe200000000ff */
[----:B------:R-:W-:Y:S01]  /*44b0*/  STSM.16.M88.4 [R2+0x2000], R152 ;  /* 0x0020009802007844 */ /* 0x000fe20000000200 */
[----:B------:R-:W-:-:S03]  /*44c0*/  R2UR UR5, R28 ;  /* 0x000000001c0572ca */ /* 0x000fc600000e0000 */
[----:B------:R-:W-:Y:S04]  /*44d0*/  STSM.16.M88.4 [R2+0xa000], R184 ;  /* 0x00a000b802007844 */ /* 0x000fe80000000200 */
[----:B------:R-:W-:Y:S01]  /*44e0*/  STSM.16.M88.4 [R2+0x4000], R88 ;  /* 0x0040005802007844 */ /* 0x000fe20000000200 */
[C---:B-1----:R-:W-:Y:S02]  /*44f0*/  LOP3.LUT R8, R0.reuse, 0x40, RZ, 0x3c, !PT ;  /* 0x0000004000087812 */ /* 0x042fe400078e3cff */
[----:B------:R-:W-:Y:S01]  /*4500*/  LOP3.LUT R0, R0, 0x60, RZ, 0x3c, !PT ;  /* 0x0000006000007812 */ /* 0x000fe200078e3cff */
[----:B------:R-:W-:Y:S02]  /*4510*/  STSM.16.M88.4 [R2+0xc000], R120 ;  /* 0x00c0007802007844 */ /* 0x000fe40000000200 */
[----:B------:R-:W-:Y:S01]  /*4520*/  VIADD R8, R8, UR24 ;  /* 0x0000001808087c36 */ /* 0x000fe20008000000 */
[----:B------:R-:W-:Y:S01]  /*4530*/  ULOP3.LUT UR5, UR5, 0x1, URZ, 0xc0, !UPT ;  /* 0x0000000105057892 */ /* 0x000fe2000f8ec03f */
[----:B------:R-:W-:Y:S01]  /*4540*/  STSM.16.M88.4 [R2+0x6000], R24 ;  /* 0x0060001802007844 */ /* 0x000fe20000000200 */
[----:B------:R-:W-:-:S02]  /*4550*/  VIADD R0, R0, UR24 ;  /* 0x0000001800007c36 */ /* 0x000fc40008000000 */
[----:B------:R-:W-:Y:S01]  /*4560*/  ULEA UR9, UR5, UR15, 0x6 ;  /* 0x0000000f05097291 */ /* 0x000fe2000f8e303f */
[----:B------:R-:W-:Y:S01]  /*4570*/  STSM.16.M88.4 [R2+0xe000], R56 ;  /* 0x00e0003802007844 */ /* 0x000fe20000000200 */
[----:B------:R-:W-:-:S03]  /*4580*/  ULEA UR8, UR5, UR24, 0xf ;  /* 0x0000001805087291 */ /* 0x000fc6000f8e783f */
[----:B------:R-:W-:Y:S04]  /*4590*/  STSM.16.M88.4 [R3], R4 ;  /* 0x0000000403007844 */ /* 0x000fe80000000200 */
[----:B------:R-:W-:Y:S04]  /*45a0*/  STSM.16.M88.4 [R3+0x8000], R216 ;  /* 0x008000d803007844 */ /* 0x000fe80000000200 */
[----:B------:R-:W-:Y:S04]  /*45b0*/  STSM.16.M88.4 [R3+0x2000], R160 ;  /* 0x002000a003007844 */ /* 0x000fe80000000200 */
[----:B------:R-:W-:Y:S04]  /*45c0*/  STSM.16.M88.4 [R3+0xa000], R192 ;  /* 0x00a000c003007844 */ /* 0x000fe80000000200 */
[----:B------:R-:W-:Y:S01]  /*45d0*/  STSM.16.M88.4 [R3+0x4000], R96 ;  /* 0x0040006003007844 */ /* 0x000fe20000000200 */
[----:B---3--:R-:W-:-:S03]  /*45e0*/  F2FP.F16.F32.PACK_AB R83, R87, R86 ;  /* 0x000000565753723e */ /* 0x008fc600000000ff */
[----:B------:R-:W-:Y:S04]  /*45f0*/  STSM.16.M88.4 [R3+0xc000], R128 ;  /* 0x00c0008003007844 */ /* 0x000fe80000000200 */
[----:B------:R-:W-:Y:S04]  /*4600*/  STSM.16.M88.4 [R3+0x6000], R32 ;  /* 0x0060002003007844 */ /* 0x000fe80000000200 */
[----:B------:R-:W-:Y:S04]  /*4610*/  STSM.16.M88.4 [R3+0xe000], R64 ;  /* 0x00e0004003007844 */ /* 0x000fe80000000200 */
[----:B------:R-:W-:Y:S04]  /*4620*/  STSM.16.M88.4 [R8], R12 ;  /* 0x0000000c08007844 */ /* 0x000fe80000000200 */
[----:B------:R-:W-:Y:S04]  /*4630*/  STSM.16.M88.4 [R8+0x8000], R220 ;  /* 0x008000dc08007844 */ /* 0x000fe80000000200 */
[----:B------:R-:W-:Y:S04]  /*4640*/  STSM.16.M88.4 [R8+0x2000], R168 ;  /* 0x002000a808007844 */ /* 0x000fe80000000200 */
[----:B------:R-:W-:Y:S04]  /*4650*/  STSM.16.M88.4 [R8+0xa000], R200 ;  /* 0x00a000c808007844 */ /* 0x000fe80000000200 */
[----:B------:R-:W-:Y:S04]  /*4660*/  STSM.16.M88.4 [R8+0x4000], R104 ;  /* 0x0040006808007844 */ /* 0x000fe80000000200 */
        /* <DEDUP_REMOVED lines=10> */
[----:B------:R-:W-:Y:S01]  /*4710*/  STSM.16.M88.4 [R0+0xe000], R80 ;  /* 0x00e0005000007844 */ /* 0x000fe20000000200 */
[----:B------:R1:W-:Y:S06]  /*4720*/  MEMBAR.ALL.CTA ;  /* 0x0000000000007992 */ /* 0x0003ec0000008000 */
[----:B-1----:R-:W1:Y:S02]  /*4730*/  FENCE.VIEW.ASYNC.S ;  /* 0x00000000000073c6 */ /* 0x002e640000000000 */
[----:B-1----:R-:W-:Y:S06]  /*4740*/  BAR.SYNC.DEFER_BLOCKING 0x0 ;  /* 0x0000000000007b1d */ /* 0x002fec0000010000 */
[----:B------:R1:W-:Y:S01]  /*4750*/  @UP1 UTMASTG.2D [UR8], [UR6] ;  /* 0x00000008060013b5 */ /* 0x0003e20008008000 */
[----:B------:R0:W-:Y:S01]  /*4760*/  UTMACMDFLUSH ;  /* 0x00000000000079b7 */ /* 0x0001e20000000000 */
[----:B------:R-:W-:-:S04]  /*4770*/  DEPBAR.LE SB0, 0x0 ;  /* 0x000080000000791a */ /* 0x000fc80000000000 */
[----:B------:R-:W-:Y:S06]  /*4780*/  BAR.SYNC.DEFER_BLOCKING 0x0 ;  /* 0x0000000000007b1d */ /* 0x000fec0000010000 */
[----:B-1----:R-:W-:Y:S05]  /*4790*/  EXIT ;  /* 0x000000000000794d */ /* 0x002fea0003800000 */
.L_x_48:
[----:B------:R-:W1:Y:S02]  /*47a0*/  SYNCS.PHASECHK.TRANS64.TRYWAIT P0, [UR18+0x18000], R0 ;  /* 0x01800000ff0075a7 */ /* 0x000e640008000152 */
[----:B-1----:R-:W-:Y:S05]  /*47b0*/  @!P0 BRA `(.L_x_48) ;  /* 0xfffffffc00f88947 */ /* 0x002fea000383ffff */
[----:B------:R-:W-:Y:S05]  /*47c0*/  BRA `(.L_x_50) ;  /* 0xffffffe000c07947 */ /* 0x000fea000383ffff */
.L_x_51:
[----:B------:R-:W-:-:S00]  /*47d0*/  BRA `(.L_x_51) ;  /* 0xfffffffc00fc7947 */ /* 0x000fc0000383ffff */
[----:B------:R-:W-:-:S00]  /*47e0*/  NOP ;  /* 0x0000000000007918 */ /* 0x000fc00000000000 */
        /* <DEDUP_REMOVED lines=9> */
.L_x_52:


//--------------------- .nv.shared.gluon_wgmma    --------------------------
	.section	.nv.shared.gluon_wgmma,"aw",@nobits
	.sectionflags	@""
	.align	16
	.zero		1024


//--------------------- .nv.shared.reserved.0     --------------------------
	.section	.nv.shared.reserved.0,"aw",@nobits
	.weak		__nv_reservedSMEM_offset_0_alias
	.size		__nv_reservedSMEM_offset_0_alias, 0, 0
	.other		__nv_reservedSMEM_offset_0_alias,@"STO_CUDA_RESERVED_SHARED STV_DEFAULT"
__nv_reservedSMEM_offset_0_alias:
	.zero		0


//--------------------- .nv.constant0.gluon_wgmma --------------------------
	.section	.nv.constant0.gluon_wgmma,"a",@progbits
	.sectionflags	@""
	.align	4
.nv.constant0.gluon_wgmma:
	.zero		608


//--------------------- SYMBOLS --------------------------

	.type		.nv.reservedSmem.offset0,@object
	.size		.nv.reservedSmem.offset0,0x4
